	.target	sm_90a

	.elftype	@"ET_EXEC"


//--------------------- .note.nv.tkinfo           --------------------------
	.section	.note.nv.tkinfo,"",@"SHT_NOTE"
	.sectionflags	@"SHF_NOTE_NV_TKINFO"
	.tkinfo
        /*0018*/ 	.word	0x00000002
        /*0030*/ 	.string	""
        /*0030*/ 	.string	"ptxas"
        /*0030*/ 	.string	"Cuda compilation tools, release 13.0, V13.0.88"
        /*0030*/ 	.string	"Build cuda_13.0.r13.0/compiler.36424714_0"
        /*0030*/ 	.string	"-arch sm_90a -m 64 "



//--------------------- .note.nv.cuinfo           --------------------------
	.section	.note.nv.cuinfo,"",@"SHT_NOTE"
	.sectionflags	@"SHF_NOTE_NV_CUINFO"
        /*0018*/ 	.short	0x0002
        /*001a*/ 	.short	0x005a
        /*001c*/ 	.short	0x0082
	.zero		2


//--------------------- .nv.info                  --------------------------
	.section	.nv.info,"",@"SHT_CUDA_INFO"
	.align	4


	//----- nvinfo : EIATTR_REGCOUNT
	.align		4
        /*0000*/ 	.byte	0x04, 0x2f
        /*0002*/ 	.short	(.L_46 - .L_45)
	.align		4
.L_45:
        /*0004*/ 	.word	index@(_Z11gemm_deviceIN4cute5tupleIJiiiEEENS1_IJNS0_1CILi128EEES4_NS3_ILi8EEEEEEfNS1_IJNS3_ILi1EEEiEEENS0_6LayoutINS1_IJS4_S5_EEENS1_IJS7_S4_EEEEENS9_INS1_IJNS3_ILi32EEES5_EEENS1_IJS7_SD_EEEEEfS8_SC_SG_fS8_NS9_INS1_IJS4_S4_EEESB_EENS9_INS1_IJNS3_ILi16EEESJ_EEENS1_IJS7_SJ_EEEEEffEvT_T0_PKT1_T2_T3_T4_PKT5_T6_T7_T8_PT9_T10_T11_T12_T13_T14_)
        /*0008*/ 	.word	0x00000078


	//----- nvinfo : EIATTR_FRAME_SIZE
	.align		4
.L_46:
        /*000c*/ 	.byte	0x04, 0x11
        /*000e*/ 	.short	(.L_48 - .L_47)
	.align		4
.L_47:
        /*0010*/ 	.word	index@(_Z11gemm_deviceIN4cute5tupleIJiiiEEENS1_IJNS0_1CILi128EEES4_NS3_ILi8EEEEEEfNS1_IJNS3_ILi1EEEiEEENS0_6LayoutINS1_IJS4_S5_EEENS1_IJS7_S4_EEEEENS9_INS1_IJNS3_ILi32EEES5_EEENS1_IJS7_SD_EEEEEfS8_SC_SG_fS8_NS9_INS1_IJS4_S4_EEESB_EENS9_INS1_IJNS3_ILi16EEESJ_EEENS1_IJS7_SJ_EEEEEffEvT_T0_PKT1_T2_T3_T4_PKT5_T6_T7_T8_PT9_T10_T11_T12_T13_T14_)
        /*0014*/ 	.word	0x00000000


	//----- nvinfo : EIATTR_REGCOUNT
	.align		4
.L_48:
        /*0018*/ 	.byte	0x04, 0x2f
        /*001a*/ 	.short	(.L_50 - .L_49)
	.align		4
.L_49:
        /*001c*/ 	.word	index@(_Z11gemm_deviceIN4cute5tupleIJiiiEEENS1_IJNS0_1CILi128EEES4_NS3_ILi8EEEEEEfNS1_IJiNS3_ILi1EEEEEENS0_6LayoutINS1_IJS4_S5_EEENS1_IJS5_S7_EEEEENS9_INS1_IJNS3_ILi32EEES5_EEESB_EEfS8_SC_SF_fNS1_IJS7_iEEENS9_INS1_IJS4_S4_EEENS1_IJS7_S4_EEEEENS9_INS1_IJNS3_ILi16EEESK_EEENS1_IJS7_SK_EEEEEffEvT_T0_PKT1_T2_T3_T4_PKT5_T6_T7_T8_PT9_T10_T11_T12_T13_T14_)
        /*0020*/ 	.word	0x000000be


	//----- nvinfo : EIATTR_FRAME_SIZE
	.align		4
.L_50:
        /*0024*/ 	.byte	0x04, 0x11
        /*0026*/ 	.short	(.L_52 - .L_51)
	.align		4
.L_51:
        /*0028*/ 	.word	index@(_Z11gemm_deviceIN4cute5tupleIJiiiEEENS1_IJNS0_1CILi128EEES4_NS3_ILi8EEEEEEfNS1_IJiNS3_ILi1EEEEEENS0_6LayoutINS1_IJS4_S5_EEENS1_IJS5_S7_EEEEENS9_INS1_IJNS3_ILi32EEES5_EEESB_EEfS8_SC_SF_fNS1_IJS7_iEEENS9_INS1_IJS4_S4_EEENS1_IJS7_S4_EEEEENS9_INS1_IJNS3_ILi16EEESK_EEENS1_IJS7_SK_EEEEEffEvT_T0_PKT1_T2_T3_T4_PKT5_T6_T7_T8_PT9_T10_T11_T12_T13_T14_)
        /*002c*/ 	.word	0x00000000


	//----- nvinfo : EIATTR_REGCOUNT
	.align		4
.L_52:
        /*0030*/ 	.byte	0x04, 0x2f
        /*0032*/ 	.short	(.L_54 - .L_53)
	.align		4
.L_53:
        /*0034*/ 	.word	index@(_ZN3cub17CUB_300001_SM_9006detail11EmptyKernelIvEEvv)
        /*0038*/ 	.word	0x00000004


	//----- nvinfo : EIATTR_FRAME_SIZE
	.align		4
.L_54:
        /*003c*/ 	.byte	0x04, 0x11
        /*003e*/ 	.short	(.L_56 - .L_55)
	.align		4
.L_55:
        /*0040*/ 	.word	index@(_ZN3cub17CUB_300001_SM_9006detail11EmptyKernelIvEEvv)
        /*0044*/ 	.word	0x00000000


	//----- nvinfo : EIATTR_MIN_STACK_SIZE
	.align		4
.L_56:
        /*0048*/ 	.byte	0x04, 0x12
        /*004a*/ 	.short	(.L_58 - .L_57)
	.align		4
.L_57:
        /*004c*/ 	.word	index@(_Z11gemm_deviceIN4cute5tupleIJiiiEEENS1_IJNS0_1CILi128EEES4_NS3_ILi8EEEEEEfNS1_IJiNS3_ILi1EEEEEENS0_6LayoutINS1_IJS4_S5_EEENS1_IJS5_S7_EEEEENS9_INS1_IJNS3_ILi32EEES5_EEESB_EEfS8_SC_SF_fNS1_IJS7_iEEENS9_INS1_IJS4_S4_EEENS1_IJS7_S4_EEEEENS9_INS1_IJNS3_ILi16EEESK_EEENS1_IJS7_SK_EEEEEffEvT_T0_PKT1_T2_T3_T4_PKT5_T6_T7_T8_PT9_T10_T11_T12_T13_T14_)
        /*0050*/ 	.word	0x00000000


	//----- nvinfo : EIATTR_MIN_STACK_SIZE
	.align		4
.L_58:
        /*0054*/ 	.byte	0x04, 0x12
        /*0056*/ 	.short	(.L_60 - .L_59)
	.align		4
.L_59:
        /*0058*/ 	.word	index@(_Z11gemm_deviceIN4cute5tupleIJiiiEEENS1_IJNS0_1CILi128EEES4_NS3_ILi8EEEEEEfNS1_IJNS3_ILi1EEEiEEENS0_6LayoutINS1_IJS4_S5_EEENS1_IJS7_S4_EEEEENS9_INS1_IJNS3_ILi32EEES5_EEENS1_IJS7_SD_EEEEEfS8_SC_SG_fS8_NS9_INS1_IJS4_S4_EEESB_EENS9_INS1_IJNS3_ILi16EEESJ_EEENS1_IJS7_SJ_EEEEEffEvT_T0_PKT1_T2_T3_T4_PKT5_T6_T7_T8_PT9_T10_T11_T12_T13_T14_)
        /*005c*/ 	.word	0x00000000


	//----- nvinfo : EIATTR_MIN_STACK_SIZE
	.align		4
.L_60:
        /*0060*/ 	.byte	0x04, 0x12
        /*0062*/ 	.short	(.L_62 - .L_61)
	.align		4
.L_61:
        /*0064*/ 	.word	index@(_ZN3cub17CUB_300001_SM_9006detail11EmptyKernelIvEEvv)
        /*0068*/ 	.word	0x00000000
.L_62:


//--------------------- .nv.compat                --------------------------
	.section	.nv.compat,"",@"SHT_CUDA_COMPAT_INFO"
	.align	4
        /*0000*/ 	.byte	0x02, 0x09, 0x01, 0x00, 0x02, 0x02, 0x01, 0x00, 0x02, 0x05, 0x05, 0x00, 0x03, 0x07, 0x01, 0x01
        /*0010*/ 	.byte	0x02, 0x03, 0x00, 0x00, 0x02, 0x06, 0x01, 0x00, 0x04, 0x0b, 0x08, 0x00, 0x00, 0x00, 0x00, 0x00
        /*0020*/ 	.byte	0x00, 0x00, 0x00, 0x00


//--------------------- .nv.info._ZN3cub17CUB_300001_SM_9006detail11EmptyKernelIvEEvv --------------------------
	.section	.nv.info._ZN3cub17CUB_300001_SM_9006detail11EmptyKernelIvEEvv,"",@"SHT_CUDA_INFO"
	.sectionflags	@""
	.align	4


	//----- nvinfo : EIATTR_CUDA_API_VERSION
	.align		4
        /*0000*/ 	.byte	0x04, 0x37
        /*0002*/ 	.short	(.L_64 - .L_63)
.L_63:
        /*0004*/ 	.word	0x00000082


	//----- nvinfo : EIATTR_SPARSE_MMA_MASK
	.align		4
.L_64:
        /*0008*/ 	.byte	0x03, 0x50
        /*000a*/ 	.short	0x0000


	//----- nvinfo : EIATTR_MAXREG_COUNT
	.align		4
        /*000c*/ 	.byte	0x03, 0x1b
        /*000e*/ 	.short	0x00ff


	//----- nvinfo : EIATTR_MERCURY_ISA_VERSION
	.align		4
        /*0010*/ 	.byte	0x03, 0x5f
        /*0012*/ 	.short	0x0101


	//----- nvinfo : EIATTR_EXIT_INSTR_OFFSETS
	.align		4
        /*0014*/ 	.byte	0x04, 0x1c
        /*0016*/ 	.short	(.L_66 - .L_65)


	//   ....[0]....
.L_65:
        /*0018*/ 	.word	0x00000010


	//----- nvinfo : EIATTR_SW_WAR
	.align		4
.L_66:
        /*001c*/ 	.byte	0x04, 0x36
        /*001e*/ 	.short	(.L_68 - .L_67)
.L_67:
        /*0020*/ 	.word	0x00000008
.L_68:


//--------------------- .nv.info._Z11gemm_deviceIN4cute5tupleIJiiiEEENS1_IJNS0_1CILi128EEES4_NS3_ILi8EEEEEEfNS1_IJiNS3_ILi1EEEEEENS0_6LayoutINS1_IJS4_S5_EEENS1_IJS5_S7_EEEEENS9_INS1_IJNS3_ILi32EEES5_EEESB_EEfS8_SC_SF_fNS1_IJS7_iEEENS9_INS1_IJS4_S4_EEENS1_IJS7_S4_EEEEENS9_INS1_IJNS3_ILi16EEESK_EEENS1_IJS7_SK_EEEEEffEvT_T0_PKT1_T2_T3_T4_PKT5_T6_T7_T8_PT9_T10_T11_T12_T13_T14_ --------------------------
	.section	.nv.info._Z11gemm_deviceIN4cute5tupleIJiiiEEENS1_IJNS0_1CILi128EEES4_NS3_ILi8EEEEEEfNS1_IJiNS3_ILi1EEEEEENS0_6LayoutINS1_IJS4_S5_EEENS1_IJS5_S7_EEEEENS9_INS1_IJNS3_ILi32EEES5_EEESB_EEfS8_SC_SF_fNS1_IJS7_iEEENS9_INS1_IJS4_S4_EEENS1_IJS7_S4_EEEEENS9_INS1_IJNS3_ILi16EEESK_EEENS1_IJS7_SK_EEEEEffEvT_T0_PKT1_T2_T3_T4_PKT5_T6_T7_T8_PT9_T10_T11_T12_T13_T14_,"",@"SHT_CUDA_INFO"
	.sectionflags	@""
	.align	4


	//----- nvinfo : EIATTR_CUDA_API_VERSION
	.align		4
        /*0000*/ 	.byte	0x04, 0x37
        /*0002*/ 	.short	(.L_70 - .L_69)
.L_69:
        /*0004*/ 	.word	0x00000082


	//----- nvinfo : EIATTR_KPARAM_INFO
	.align		4
.L_70:
        /*0008*/ 	.byte	0x04, 0x17
        /*000a*/ 	.short	(.L_72 - .L_71)
.L_71:
        /*000c*/ 	.word	0x00000000
        /*0010*/ 	.short	0x000f
        /*0012*/ 	.short	0x0044
        /*0014*/ 	.byte	0x00, 0xf0, 0x11, 0x00


	//----- nvinfo : EIATTR_KPARAM_INFO
	.align		4
.L_72:
        /*0018*/ 	.byte	0x04, 0x17
        /*001a*/ 	.short	(.L_74 - .L_73)
.L_73:
        /*001c*/ 	.word	0x00000000
        /*0020*/ 	.short	0x000e
        /*0022*/ 	.short	0x0040
        /*0024*/ 	.byte	0x00, 0xf0, 0x11, 0x00


	//----- nvinfo : EIATTR_KPARAM_INFO
	.align		4
.L_74:
        /*0028*/ 	.byte	0x04, 0x17
        /*002a*/ 	.short	(.L_76 - .L_75)
.L_75:
        /*002c*/ 	.word	0x00000000
        /*0030*/ 	.short	0x000d
        /*0032*/ 	.short	0x003d
        /*0034*/ 	.byte	0x00, 0xf0, 0x05, 0x00


	//----- nvinfo : EIATTR_KPARAM_INFO
	.align		4
.L_76:
        /*0038*/ 	.byte	0x04, 0x17
        /*003a*/ 	.short	(.L_78 - .L_77)
.L_77:
        /*003c*/ 	.word	0x00000000
        /*0040*/ 	.short	0x000c
        /*0042*/ 	.short	0x003c
        /*0044*/ 	.byte	0x00, 0xf0, 0x05, 0x00


	//----- nvinfo : EIATTR_KPARAM_INFO
	.align		4
.L_78:
        /*0048*/ 	.byte	0x04, 0x17
        /*004a*/ 	.short	(.L_80 - .L_79)
.L_79:
        /*004c*/ 	.word	0x00000000
        /*0050*/ 	.short	0x000b
        /*0052*/ 	.short	0x0038
        /*0054*/ 	.byte	0x00, 0xf0, 0x11, 0x00


	//----- nvinfo : EIATTR_KPARAM_INFO
	.align		4
.L_80:
        /*0058*/ 	.byte	0x04, 0x17
        /*005a*/ 	.short	(.L_82 - .L_81)
.L_81:
        /*005c*/ 	.word	0x00000000
        /*0060*/ 	.short	0x000a
        /*0062*/ 	.short	0x0030
        /*0064*/ 	.byte	0x00, 0xf0, 0x21, 0x00


	//----- nvinfo : EIATTR_KPARAM_INFO
	.align		4
.L_82:
        /*0068*/ 	.byte	0x04, 0x17
        /*006a*/ 	.short	(.L_84 - .L_83)
.L_83:
        /*006c*/ 	.word	0x00000000
        /*0070*/ 	.short	0x0009
        /*0072*/ 	.short	0x002d
        /*0074*/ 	.byte	0x00, 0xf0, 0x05, 0x00


	//----- nvinfo : EIATTR_KPARAM_INFO
	.align		4
.L_84:
        /*0078*/ 	.byte	0x04, 0x17
        /*007a*/ 	.short	(.L_86 - .L_85)
.L_85:
        /*007c*/ 	.word	0x00000000
        /*0080*/ 	.short	0x0008
        /*0082*/ 	.short	0x002c
        /*0084*/ 	.byte	0x00, 0xf0, 0x05, 0x00


	//----- nvinfo : EIATTR_KPARAM_INFO
	.align		4
.L_86:
        /*0088*/ 	.byte	0x04, 0x17
        /*008a*/ 	.short	(.L_88 - .L_87)
.L_87:
        /*008c*/ 	.word	0x00000000
        /*0090*/ 	.short	0x0007
        /*0092*/ 	.short	0x0028
        /*0094*/ 	.byte	0x00, 0xf0, 0x11, 0x00


	//----- nvinfo : EIATTR_KPARAM_INFO
	.align		4
.L_88:
        /*0098*/ 	.byte	0x04, 0x17
        /*009a*/ 	.short	(.L_90 - .L_89)
.L_89:
        /*009c*/ 	.word	0x00000000
        /*00a0*/ 	.short	0x0006
        /*00a2*/ 	.short	0x0020
        /*00a4*/ 	.byte	0x00, 0xf0, 0x21, 0x00


	//----- nvinfo : EIATTR_KPARAM_INFO
	.align		4
.L_90:
        /*00a8*/ 	.byte	0x04, 0x17
        /*00aa*/ 	.short	(.L_92 - .L_91)
.L_91:
        /*00ac*/ 	.word	0x00000000
        /*00b0*/ 	.short	0x0005
        /*00b2*/ 	.short	0x001d
        /*00b4*/ 	.byte	0x00, 0xf0, 0x05, 0x00


	//----- nvinfo : EIATTR_KPARAM_INFO
	.align		4
.L_92:
        /*00b8*/ 	.byte	0x04, 0x17
        /*00ba*/ 	.short	(.L_94 - .L_93)
.L_93:
        /*00bc*/ 	.word	0x00000000
        /*00c0*/ 	.short	0x0004
        /*00c2*/ 	.short	0x001c
        /*00c4*/ 	.byte	0x00, 0xf0, 0x05, 0x00


	//----- nvinfo : EIATTR_KPARAM_INFO
	.align		4
.L_94:
        /*00c8*/ 	.byte	0x04, 0x17
        /*00ca*/ 	.short	(.L_96 - .L_95)
.L_95:
        /*00cc*/ 	.word	0x00000000
        /*00d0*/ 	.short	0x0003
        /*00d2*/ 	.short	0x0018
        /*00d4*/ 	.byte	0x00, 0xf0, 0x11, 0x00


	//----- nvinfo : EIATTR_KPARAM_INFO
	.align		4
.L_96:
        /*00d8*/ 	.byte	0x04, 0x17
        /*00da*/ 	.short	(.L_98 - .L_97)
.L_97:
        /*00dc*/ 	.word	0x00000000
        /*00e0*/ 	.short	0x0002
        /*00e2*/ 	.short	0x0010
        /*00e4*/ 	.byte	0x00, 0xf0, 0x21, 0x00


	//----- nvinfo : EIATTR_KPARAM_INFO
	.align		4
.L_98:
        /*00e8*/ 	.byte	0x04, 0x17
        /*00ea*/ 	.short	(.L_100 - .L_99)
.L_99:
        /*00ec*/ 	.word	0x00000000
        /*00f0*/ 	.short	0x0001
        /*00f2*/ 	.short	0x000c
        /*00f4*/ 	.byte	0x00, 0xf0, 0x05, 0x00


	//----- nvinfo : EIATTR_KPARAM_INFO
	.align		4
.L_100:
        /*00f8*/ 	.byte	0x04, 0x17
        /*00fa*/ 	.short	(.L_102 - .L_101)
.L_101:
        /*00fc*/ 	.word	0x00000000
        /*0100*/ 	.short	0x0000
        /*0102*/ 	.short	0x0000
        /*0104*/ 	.byte	0x00, 0xf0, 0x31, 0x00


	//----- nvinfo : EIATTR_SPARSE_MMA_MASK
	.align		4
.L_102:
        /*0108*/ 	.byte	0x03, 0x50
        /*010a*/ 	.short	0x0000


	//----- nvinfo : EIATTR_MAXREG_COUNT
	.align		4
        /*010c*/ 	.byte	0x03, 0x1b
        /*010e*/ 	.short	0x00ff


	//----- nvinfo : EIATTR_NUM_BARRIERS
	.align		4
        /*0110*/ 	.byte	0x02, 0x4c
        /*0112*/ 	.byte	0x01
	.zero		1


	//----- nvinfo : EIATTR_MERCURY_ISA_VERSION
	.align		4
        /*0114*/ 	.byte	0x03, 0x5f
        /*0116*/ 	.short	0x0101


	//----- nvinfo : EIATTR_EXIT_INSTR_OFFSETS
	.align		4
        /*0118*/ 	.byte	0x04, 0x1c
        /*011a*/ 	.short	(.L_104 - .L_103)


	//   ....[0]....
.L_103:
        /*011c*/ 	.word	0x000034a0


	//   ....[1]....
        /*0120*/ 	.word	0x00004510


	//----- nvinfo : EIATTR_MAX_THREADS
	.align		4
.L_104:
        /*0124*/ 	.byte	0x04, 0x05
        /*0126*/ 	.short	(.L_106 - .L_105)
.L_105:
        /*0128*/ 	.word	0x00000100
        /*012c*/ 	.word	0x00000001
        /*0130*/ 	.word	0x00000001


	//----- nvinfo : EIATTR_CBANK_PARAM_SIZE
	.align		4
.L_106:
        /*0134*/ 	.byte	0x03, 0x19
        /*0136*/ 	.short	0x0048


	//----- nvinfo : EIATTR_PARAM_CBANK
	.align		4
        /*0138*/ 	.byte	0x04, 0x0a
        /*013a*/ 	.short	(.L_108 - .L_107)
	.align		4
.L_107:
        /*013c*/ 	.word	index@(.nv.constant0._Z11gemm_deviceIN4cute5tupleIJiiiEEENS1_IJNS0_1CILi128EEES4_NS3_ILi8EEEEEEfNS1_IJiNS3_ILi1EEEEEENS0_6LayoutINS1_IJS4_S5_EEENS1_IJS5_S7_EEEEENS9_INS1_IJNS3_ILi32EEES5_EEESB_EEfS8_SC_SF_fNS1_IJS7_iEEENS9_INS1_IJS4_S4_EEENS1_IJS7_S4_EEEEENS9_INS1_IJNS3_ILi16EEESK_EEENS1_IJS7_SK_EEEEEffEvT_T0_PKT1_T2_T3_T4_PKT5_T6_T7_T8_PT9_T10_T11_T12_T13_T14_)
        /*0140*/ 	.short	0x0210
        /*0142*/ 	.short	0x0048


	//----- nvinfo : EIATTR_SW_WAR
	.align		4
.L_108:
        /*0144*/ 	.byte	0x04, 0x36
        /*0146*/ 	.short	(.L_110 - .L_109)
.L_109:
        /*0148*/ 	.word	0x00000008
.L_110:


//--------------------- .nv.info._Z11gemm_deviceIN4cute5tupleIJiiiEEENS1_IJNS0_1CILi128EEES4_NS3_ILi8EEEEEEfNS1_IJNS3_ILi1EEEiEEENS0_6LayoutINS1_IJS4_S5_EEENS1_IJS7_S4_EEEEENS9_INS1_IJNS3_ILi32EEES5_EEENS1_IJS7_SD_EEEEEfS8_SC_SG_fS8_NS9_INS1_IJS4_S4_EEESB_EENS9_INS1_IJNS3_ILi16EEESJ_EEENS1_IJS7_SJ_EEEEEffEvT_T0_PKT1_T2_T3_T4_PKT5_T6_T7_T8_PT9_T10_T11_T12_T13_T14_ --------------------------
	.section	.nv.info._Z11gemm_deviceIN4cute5tupleIJiiiEEENS1_IJNS0_1CILi128EEES4_NS3_ILi8EEEEEEfNS1_IJNS3_ILi1EEEiEEENS0_6LayoutINS1_IJS4_S5_EEENS1_IJS7_S4_EEEEENS9_INS1_IJNS3_ILi32EEES5_EEENS1_IJS7_SD_EEEEEfS8_SC_SG_fS8_NS9_INS1_IJS4_S4_EEESB_EENS9_INS1_IJNS3_ILi16EEESJ_EEENS1_IJS7_SJ_EEEEEffEvT_T0_PKT1_T2_T3_T4_PKT5_T6_T7_T8_PT9_T10_T11_T12_T13_T14_,"",@"SHT_CUDA_INFO"
	.sectionflags	@""
	.align	4


	//----- nvinfo : EIATTR_CUDA_API_VERSION
	.align		4
        /*0000*/ 	.byte	0x04, 0x37
        /*0002*/ 	.short	(.L_112 - .L_111)
.L_111:
        /*0004*/ 	.word	0x00000082


	//----- nvinfo : EIATTR_KPARAM_INFO
	.align		4
.L_112:
        /*0008*/ 	.byte	0x04, 0x17
        /*000a*/ 	.short	(.L_114 - .L_113)
.L_113:
        /*000c*/ 	.word	0x00000000
        /*0010*/ 	.short	0x000f
        /*0012*/ 	.short	0x0044
        /*0014*/ 	.byte	0x00, 0xf0, 0x11, 0x00


	//----- nvinfo : EIATTR_KPARAM_INFO
	.align		4
.L_114:
        /*0018*/ 	.byte	0x04, 0x17
        /*001a*/ 	.short	(.L_116 - .L_115)
.L_115:
        /*001c*/ 	.word	0x00000000
        /*0020*/ 	.short	0x000e
        /*0022*/ 	.short	0x0040
        /*0024*/ 	.byte	0x00, 0xf0, 0x11, 0x00


	//----- nvinfo : EIATTR_KPARAM_INFO
	.align		4
.L_116:
        /*0028*/ 	.byte	0x04, 0x17
        /*002a*/ 	.short	(.L_118 - .L_117)
.L_117:
        /*002c*/ 	.word	0x00000000
        /*0030*/ 	.short	0x000d
        /*0032*/ 	.short	0x003d
        /*0034*/ 	.byte	0x00, 0xf0, 0x05, 0x00


	//----- nvinfo : EIATTR_KPARAM_INFO
	.align		4
.L_118:
        /*0038*/ 	.byte	0x04, 0x17
        /*003a*/ 	.short	(.L_120 - .L_119)
.L_119:
        /*003c*/ 	.word	0x00000000
        /*0040*/ 	.short	0x000c
        /*0042*/ 	.short	0x003c
        /*0044*/ 	.byte	0x00, 0xf0, 0x05, 0x00


	//----- nvinfo : EIATTR_KPARAM_INFO
	.align		4
.L_120:
        /*0048*/ 	.byte	0x04, 0x17
        /*004a*/ 	.short	(.L_122 - .L_121)
.L_121:
        /*004c*/ 	.word	0x00000000
        /*0050*/ 	.short	0x000b
        /*0052*/ 	.short	0x0038
        /*0054*/ 	.byte	0x00, 0xf0, 0x11, 0x00


	//----- nvinfo : EIATTR_KPARAM_INFO
	.align		4
.L_122:
        /*0058*/ 	.byte	0x04, 0x17
        /*005a*/ 	.short	(.L_124 - .L_123)
.L_123:
        /*005c*/ 	.word	0x00000000
        /*0060*/ 	.short	0x000a
        /*0062*/ 	.short	0x0030
        /*0064*/ 	.byte	0x00, 0xf0, 0x21, 0x00


	//----- nvinfo : EIATTR_KPARAM_INFO
	.align		4
.L_124:
        /*0068*/ 	.byte	0x04, 0x17
        /*006a*/ 	.short	(.L_126 - .L_125)
.L_125:
        /*006c*/ 	.word	0x00000000
        /*0070*/ 	.short	0x0009
        /*0072*/ 	.short	0x002d
        /*0074*/ 	.byte	0x00, 0xf0, 0x05, 0x00


	//----- nvinfo : EIATTR_KPARAM_INFO
	.align		4
.L_126:
        /*0078*/ 	.byte	0x04, 0x17
        /*007a*/ 	.short	(.L_128 - .L_127)
.L_127:
        /*007c*/ 	.word	0x00000000
        /*0080*/ 	.short	0x0008
        /*0082*/ 	.short	0x002c
        /*0084*/ 	.byte	0x00, 0xf0, 0x05, 0x00


	//----- nvinfo : EIATTR_KPARAM_INFO
	.align		4
.L_128:
        /*0088*/ 	.byte	0x04, 0x17
        /*008a*/ 	.short	(.L_130 - .L_129)
.L_129:
        /*008c*/ 	.word	0x00000000
        /*0090*/ 	.short	0x0007
        /*0092*/ 	.short	0x0028
        /*0094*/ 	.byte	0x00, 0xf0, 0x11, 0x00


	//----- nvinfo : EIATTR_KPARAM_INFO
	.align		4
.L_130:
        /*0098*/ 	.byte	0x04, 0x17
        /*009a*/ 	.short	(.L_132 - .L_131)
.L_131:
        /*009c*/ 	.word	0x00000000
        /*00a0*/ 	.short	0x0006
        /*00a2*/ 	.short	0x0020
        /*00a4*/ 	.byte	0x00, 0xf0, 0x21, 0x00


	//----- nvinfo : EIATTR_KPARAM_INFO
	.align		4
.L_132:
        /*00a8*/ 	.byte	0x04, 0x17
        /*00aa*/ 	.short	(.L_134 - .L_133)
.L_133:
        /*00ac*/ 	.word	0x00000000
        /*00b0*/ 	.short	0x0005
        /*00b2*/ 	.short	0x001d
        /*00b4*/ 	.byte	0x00, 0xf0, 0x05, 0x00


	//----- nvinfo : EIATTR_KPARAM_INFO
	.align		4
.L_134:
        /*00b8*/ 	.byte	0x04, 0x17
        /*00ba*/ 	.short	(.L_136 - .L_135)
.L_135:
        /*00bc*/ 	.word	0x00000000
        /*00c0*/ 	.short	0x0004
        /*00c2*/ 	.short	0x001c
        /*00c4*/ 	.byte	0x00, 0xf0, 0x05, 0x00


	//----- nvinfo : EIATTR_KPARAM_INFO
	.align		4
.L_136:
        /*00c8*/ 	.byte	0x04, 0x17
        /*00ca*/ 	.short	(.L_138 - .L_137)
.L_137:
        /*00cc*/ 	.word	0x00000000
        /*00d0*/ 	.short	0x0003
        /*00d2*/ 	.short	0x0018
        /*00d4*/ 	.byte	0x00, 0xf0, 0x11, 0x00


	//----- nvinfo : EIATTR_KPARAM_INFO
	.align		4
.L_138:
        /*00d8*/ 	.byte	0x04, 0x17
        /*00da*/ 	.short	(.L_140 - .L_139)
.L_139:
        /*00dc*/ 	.word	0x00000000
        /*00e0*/ 	.short	0x0002
        /*00e2*/ 	.short	0x0010
        /*00e4*/ 	.byte	0x00, 0xf0, 0x21, 0x00


	//----- nvinfo : EIATTR_KPARAM_INFO
	.align		4
.L_140:
        /*00e8*/ 	.byte	0x04, 0x17
        /*00ea*/ 	.short	(.L_142 - .L_141)
.L_141:
        /*00ec*/ 	.word	0x00000000
        /*00f0*/ 	.short	0x0001
        /*00f2*/ 	.short	0x000c
        /*00f4*/ 	.byte	0x00, 0xf0, 0x05, 0x00


	//----- nvinfo : EIATTR_KPARAM_INFO
	.align		4
.L_142:
        /*00f8*/ 	.byte	0x04, 0x17
        /*00fa*/ 	.short	(.L_144 - .L_143)
.L_143:
        /*00fc*/ 	.word	0x00000000
        /*0100*/ 	.short	0x0000
        /*0102*/ 	.short	0x0000
        /*0104*/ 	.byte	0x00, 0xf0, 0x31, 0x00


	//----- nvinfo : EIATTR_SPARSE_MMA_MASK
	.align		4
.L_144:
        /*0108*/ 	.byte	0x03, 0x50
        /*010a*/ 	.short	0x0000


	//----- nvinfo : EIATTR_MAXREG_COUNT
	.align		4
        /*010c*/ 	.byte	0x03, 0x1b
        /*010e*/ 	.short	0x00ff


	//----- nvinfo : EIATTR_NUM_BARRIERS
	.align		4
        /*0110*/ 	.byte	0x02, 0x4c
        /*0112*/ 	.byte	0x01
	.zero		1


	//----- nvinfo : EIATTR_MERCURY_ISA_VERSION
	.align		4
        /*0114*/ 	.byte	0x03, 0x5f
        /*0116*/ 	.short	0x0101


	//----- nvinfo : EIATTR_EXIT_INSTR_OFFSETS
	.align		4
        /*0118*/ 	.byte	0x04, 0x1c
        /*011a*/ 	.short	(.L_146 - .L_145)


	//   ....[0]....
.L_145:
        /*011c*/ 	.word	0x000038d0


	//   ....[1]....
        /*0120*/ 	.word	0x00004940


	//----- nvinfo : EIATTR_MAX_THREADS
	.align		4
.L_146:
        /*0124*/ 	.byte	0x04, 0x05
        /*0126*/ 	.short	(.L_148 - .L_147)
.L_147:
        /*0128*/ 	.word	0x00000100
        /*012c*/ 	.word	0x00000001
        /*0130*/ 	.word	0x00000001


	//----- nvinfo : EIATTR_CBANK_PARAM_SIZE
	.align		4
.L_148:
        /*0134*/ 	.byte	0x03, 0x19
        /*0136*/ 	.short	0x0048


	//----- nvinfo : EIATTR_PARAM_CBANK
	.align		4
        /*0138*/ 	.byte	0x04, 0x0a
        /*013a*/ 	.short	(.L_150 - .L_149)
	.align		4
.L_149:
        /*013c*/ 	.word	index@(.nv.constant0._Z11gemm_deviceIN4cute5tupleIJiiiEEENS1_IJNS0_1CILi128EEES4_NS3_ILi8EEEEEEfNS1_IJNS3_ILi1EEEiEEENS0_6LayoutINS1_IJS4_S5_EEENS1_IJS7_S4_EEEEENS9_INS1_IJNS3_ILi32EEES5_EEENS1_IJS7_SD_EEEEEfS8_SC_SG_fS8_NS9_INS1_IJS4_S4_EEESB_EENS9_INS1_IJNS3_ILi16EEESJ_EEENS1_IJS7_SJ_EEEEEffEvT_T0_PKT1_T2_T3_T4_PKT5_T6_T7_T8_PT9_T10_T11_T12_T13_T14_)
        /*0140*/ 	.short	0x0210
        /*0142*/ 	.short	0x0048


	//----- nvinfo : EIATTR_SW_WAR
	.align		4
.L_150:
        /*0144*/ 	.byte	0x04, 0x36
        /*0146*/ 	.short	(.L_152 - .L_151)
.L_151:
        /*0148*/ 	.word	0x00000008
.L_152:


//--------------------- .nv.callgraph             --------------------------
	.section	.nv.callgraph,"",@"SHT_CUDA_CALLGRAPH"
	.align	4
	.sectionentsize	8
	.align		4
        /*0000*/ 	.word	0x00000000
	.align		4
        /*0004*/ 	.word	0xffffffff
	.align		4
        /*0008*/ 	.word	0x00000000
	.align		4
        /*000c*/ 	.word	0xfffffffe
	.align		4
        /*0010*/ 	.word	0x00000000
	.align		4
        /*0014*/ 	.word	0xfffffffd
	.align		4
        /*0018*/ 	.word	0x00000000
	.align		4
        /*001c*/ 	.word	0xfffffffc


//--------------------- .nv.constant4             --------------------------
	.section	.nv.constant4,"a",@progbits
	.align	8
	.align		8
.nv.constant4:
        /*0000*/ 	.dword	_ZN34_INTERNAL_51bf2d88_4_k_cu_6d8f45b84cuda3std3__45__cpo5beginE
	.align		8
        /*0008*/ 	.dword	_ZN34_INTERNAL_51bf2d88_4_k_cu_6d8f45b84cuda3std3__45__cpo3endE
	.align		8
        /*0010*/ 	.dword	_ZN34_INTERNAL_51bf2d88_4_k_cu_6d8f45b84cuda3std3__45__cpo6cbeginE
	.align		8
        /*0018*/ 	.dword	_ZN34_INTERNAL_51bf2d88_4_k_cu_6d8f45b84cuda3std3__45__cpo4cendE
	.align		8
        /*0020*/ 	.dword	_ZN34_INTERNAL_51bf2d88_4_k_cu_6d8f45b84cuda3std3__45__cpo6rbeginE
	.align		8
        /*0028*/ 	.dword	_ZN34_INTERNAL_51bf2d88_4_k_cu_6d8f45b84cuda3std3__45__cpo4rendE
	.align		8
        /*0030*/ 	.dword	_ZN34_INTERNAL_51bf2d88_4_k_cu_6d8f45b84cuda3std3__45__cpo7crbeginE
	.align		8
        /*0038*/ 	.dword	_ZN34_INTERNAL_51bf2d88_4_k_cu_6d8f45b84cuda3std3__45__cpo5crendE
	.align		8
        /*0040*/ 	.dword	_ZN34_INTERNAL_51bf2d88_4_k_cu_6d8f45b84cuda3std3__436_GLOBAL__N__51bf2d88_4_k_cu_6d8f45b86ignoreE
	.align		8
        /*0048*/ 	.dword	_ZN34_INTERNAL_51bf2d88_4_k_cu_6d8f45b84cuda3std3__419piecewise_constructE
	.align		8
        /*0050*/ 	.dword	_ZN34_INTERNAL_51bf2d88_4_k_cu_6d8f45b84cuda3std3__48in_placeE
	.align		8
        /*0058*/ 	.dword	_ZN34_INTERNAL_51bf2d88_4_k_cu_6d8f45b84cuda3std3__420unreachable_sentinelE
	.align		8
        /*0060*/ 	.dword	_ZN34_INTERNAL_51bf2d88_4_k_cu_6d8f45b84cuda3std3__47nulloptE
	.align		8
        /*0068*/ 	.dword	_ZN34_INTERNAL_51bf2d88_4_k_cu_6d8f45b84cuda3std3__48unexpectE
	.align		8
        /*0070*/ 	.dword	_ZN34_INTERNAL_51bf2d88_4_k_cu_6d8f45b84cuda3std6ranges3__45__cpo4swapE
	.align		8
        /*0078*/ 	.dword	_ZN34_INTERNAL_51bf2d88_4_k_cu_6d8f45b84cuda3std6ranges3__45__cpo9iter_moveE
	.align		8
        /*0080*/ 	.dword	_ZN34_INTERNAL_51bf2d88_4_k_cu_6d8f45b84cuda3std6ranges3__45__cpo5beginE
	.align		8
        /*0088*/ 	.dword	_ZN34_INTERNAL_51bf2d88_4_k_cu_6d8f45b84cuda3std6ranges3__45__cpo3endE
	.align		8
        /*0090*/ 	.dword	_ZN34_INTERNAL_51bf2d88_4_k_cu_6d8f45b84cuda3std6ranges3__45__cpo6cbeginE
	.align		8
        /*0098*/ 	.dword	_ZN34_INTERNAL_51bf2d88_4_k_cu_6d8f45b84cuda3std6ranges3__45__cpo4cendE
	.align		8
        /*00a0*/ 	.dword	_ZN34_INTERNAL_51bf2d88_4_k_cu_6d8f45b84cuda3std6ranges3__45__cpo7advanceE
	.align		8
        /*00a8*/ 	.dword	_ZN34_INTERNAL_51bf2d88_4_k_cu_6d8f45b84cuda3std6ranges3__45__cpo9iter_swapE
	.align		8
        /*00b0*/ 	.dword	_ZN34_INTERNAL_51bf2d88_4_k_cu_6d8f45b84cuda3std6ranges3__45__cpo4nextE
	.align		8
        /*00b8*/ 	.dword	_ZN34_INTERNAL_51bf2d88_4_k_cu_6d8f45b84cuda3std6ranges3__45__cpo4prevE
	.align		8
        /*00c0*/ 	.dword	_ZN34_INTERNAL_51bf2d88_4_k_cu_6d8f45b84cuda3std6ranges3__45__cpo4dataE
	.align		8
        /*00c8*/ 	.dword	_ZN34_INTERNAL_51bf2d88_4_k_cu_6d8f45b84cuda3std6ranges3__45__cpo5cdataE
	.align		8
        /*00d0*/ 	.dword	_ZN34_INTERNAL_51bf2d88_4_k_cu_6d8f45b84cuda3std6ranges3__45__cpo4sizeE
	.align		8
        /*00d8*/ 	.dword	_ZN34_INTERNAL_51bf2d88_4_k_cu_6d8f45b84cuda3std6ranges3__45__cpo5ssizeE
	.align		8
        /*00e0*/ 	.dword	_ZN34_INTERNAL_51bf2d88_4_k_cu_6d8f45b84cuda3std6ranges3__45__cpo8distanceE
	.align		8
        /*00e8*/ 	.dword	_ZN34_INTERNAL_51bf2d88_4_k_cu_6d8f45b86thrust23THRUST_300001_SM_900_NS8cuda_cub3parE
	.align		8
        /*00f0*/ 	.dword	_ZN34_INTERNAL_51bf2d88_4_k_cu_6d8f45b86thrust23THRUST_300001_SM_900_NS8cuda_cub10par_nosyncE
	.align		8
        /*00f8*/ 	.dword	_ZN34_INTERNAL_51bf2d88_4_k_cu_6d8f45b86thrust23THRUST_300001_SM_900_NS6system6detail10sequential3seqE
	.align		8
        /*0100*/ 	.dword	_ZN34_INTERNAL_51bf2d88_4_k_cu_6d8f45b86thrust23THRUST_300001_SM_900_NS12placeholders2_1E
	.align		8
        /*0108*/ 	.dword	_ZN34_INTERNAL_51bf2d88_4_k_cu_6d8f45b86thrust23THRUST_300001_SM_900_NS12placeholders2_2E
	.align		8
        /*0110*/ 	.dword	_ZN34_INTERNAL_51bf2d88_4_k_cu_6d8f45b86thrust23THRUST_300001_SM_900_NS12placeholders2_3E
	.align		8
        /*0118*/ 	.dword	_ZN34_INTERNAL_51bf2d88_4_k_cu_6d8f45b86thrust23THRUST_300001_SM_900_NS12placeholders2_4E
	.align		8
        /*0120*/ 	.dword	_ZN34_INTERNAL_51bf2d88_4_k_cu_6d8f45b86thrust23THRUST_300001_SM_900_NS12placeholders2_5E
	.align		8
        /*0128*/ 	.dword	_ZN34_INTERNAL_51bf2d88_4_k_cu_6d8f45b86thrust23THRUST_300001_SM_900_NS12placeholders2_6E
	.align		8
        /*0130*/ 	.dword	_ZN34_INTERNAL_51bf2d88_4_k_cu_6d8f45b86thrust23THRUST_300001_SM_900_NS12placeholders2_7E
	.align		8
        /*0138*/ 	.dword	_ZN34_INTERNAL_51bf2d88_4_k_cu_6d8f45b86thrust23THRUST_300001_SM_900_NS12placeholders2_8E
	.align		8
        /*0140*/ 	.dword	_ZN34_INTERNAL_51bf2d88_4_k_cu_6d8f45b86thrust23THRUST_300001_SM_900_NS12placeholders2_9E
	.align		8
        /*0148*/ 	.dword	_ZN34_INTERNAL_51bf2d88_4_k_cu_6d8f45b86thrust23THRUST_300001_SM_900_NS12placeholders3_10E
	.align		8
        /*0150*/ 	.dword	_ZN34_INTERNAL_51bf2d88_4_k_cu_6d8f45b86thrust23THRUST_300001_SM_900_NS3seqE
	.align		8
        /*0158*/ 	.dword	_ZN34_INTERNAL_51bf2d88_4_k_cu_6d8f45b84cute7productE
	.align		8
        /*0160*/ 	.dword	_ZN34_INTERNAL_51bf2d88_4_k_cu_6d8f45b84cute1_E


//--------------------- .text._ZN3cub17CUB_300001_SM_9006detail11EmptyKernelIvEEvv --------------------------
	.section	.text._ZN3cub17CUB_300001_SM_9006detail11EmptyKernelIvEEvv,"ax",@progbits
	.align	128
        .global         _ZN3cub17CUB_300001_SM_9006detail11EmptyKernelIvEEvv
        .type           _ZN3cub17CUB_300001_SM_9006detail11EmptyKernelIvEEvv,@function
        .size           _ZN3cub17CUB_300001_SM_9006detail11EmptyKernelIvEEvv,(.L_x_11 - _ZN3cub17CUB_300001_SM_9006detail11EmptyKernelIvEEvv)
        .other          _ZN3cub17CUB_300001_SM_9006detail11EmptyKernelIvEEvv,@"STO_CUDA_ENTRY STV_DEFAULT"
_ZN3cub17CUB_300001_SM_9006detail11EmptyKernelIvEEvv:
.text._ZN3cub17CUB_300001_SM_9006detail11EmptyKernelIvEEvv:
[----:B------:R-:W-:Y:S01]  /*0000*/  LDC R1, c[0x0][0x28] ;  /* 0x00000a00ff017b82 */ /* 0x000fe20000000800 */
[----:B------:R-:W-:Y:S05]  /*0010*/  EXIT ;  /* 0x000000000000794d */ /* 0x000fea0003800000 */
.L_x_0:
[----:B------:R-:W-:-:S00]  /*0020*/  BRA `(.L_x_0) ;  /* 0xfffffffc00fc7947 */ /* 0x000fc0000383ffff */
[----:B------:R-:W-:-:S00]  /*0030*/  NOP ;  /* 0x0000000000007918 */ /* 0x000fc00000000000 */
        /* <DEDUP_REMOVED lines=12> */
.L_x_11:


//--------------------- .text._Z11gemm_deviceIN4cute5tupleIJiiiEEENS1_IJNS0_1CILi128EEES4_NS3_ILi8EEEEEEfNS1_IJiNS3_ILi1EEEEEENS0_6LayoutINS1_IJS4_S5_EEENS1_IJS5_S7_EEEEENS9_INS1_IJNS3_ILi32EEES5_EEESB_EEfS8_SC_SF_fNS1_IJS7_iEEENS9_INS1_IJS4_S4_EEENS1_IJS7_S4_EEEEENS9_INS1_IJNS3_ILi16EEESK_EEENS1_IJS7_SK_EEEEEffEvT_T0_PKT1_T2_T3_T4_PKT5_T6_T7_T8_PT9_T10_T11_T12_T13_T14_ --------------------------
	.section	.text._Z11gemm_deviceIN4cute5tupleIJiiiEEENS1_IJNS0_1CILi128EEES4_NS3_ILi8EEEEEEfNS1_IJiNS3_ILi1EEEEEENS0_6LayoutINS1_IJS4_S5_EEENS1_IJS5_S7_EEEEENS9_INS1_IJNS3_ILi32EEES5_EEESB_EEfS8_SC_SF_fNS1_IJS7_iEEENS9_INS1_IJS4_S4_EEENS1_IJS7_S4_EEEEENS9_INS1_IJNS3_ILi16EEESK_EEENS1_IJS7_SK_EEEEEffEvT_T0_PKT1_T2_T3_T4_PKT5_T6_T7_T8_PT9_T10_T11_T12_T13_T14_,"ax",@progbits
	.align	128
.text._Z11gemm_deviceIN4cute5tupleIJiiiEEENS1_IJNS0_1CILi128EEES4_NS3_ILi8EEEEEEfNS1_IJiNS3_ILi1EEEEEENS0_6LayoutINS1_IJS4_S5_EEENS1_IJS5_S7_EEEEENS9_INS1_IJNS3_ILi32EEES5_EEESB_EEfS8_SC_SF_fNS1_IJS7_iEEENS9_INS1_IJS4_S4_EEENS1_IJS7_S4_EEEEENS9_INS1_IJNS3_ILi16EEESK_EEENS1_IJS7_SK_EEEEEffEvT_T0_PKT1_T2_T3_T4_PKT5_T6_T7_T8_PT9_T10_T11_T12_T13_T14_:
        .type           _Z11gemm_deviceIN4cute5tupleIJiiiEEENS1_IJNS0_1CILi128EEES4_NS3_ILi8EEEEEEfNS1_IJiNS3_ILi1EEEEEENS0_6LayoutINS1_IJS4_S5_EEENS1_IJS5_S7_EEEEENS9_INS1_IJNS3_ILi32EEES5_EEESB_EEfS8_SC_SF_fNS1_IJS7_iEEENS9_INS1_IJS4_S4_EEENS1_IJS7_S4_EEEEENS9_INS1_IJNS3_ILi16EEESK_EEENS1_IJS7_SK_EEEEEffEvT_T0_PKT1_T2_T3_T4_PKT5_T6_T7_T8_PT9_T10_T11_T12_T13_T14_,@function
        .size           _Z11gemm_deviceIN4cute5tupleIJiiiEEENS1_IJNS0_1CILi128EEES4_NS3_ILi8EEEEEEfNS1_IJiNS3_ILi1EEEEEENS0_6LayoutINS1_IJS4_S5_EEENS1_IJS5_S7_EEEEENS9_INS1_IJNS3_ILi32EEES5_EEESB_EEfS8_SC_SF_fNS1_IJS7_iEEENS9_INS1_IJS4_S4_EEENS1_IJS7_S4_EEEEENS9_INS1_IJNS3_ILi16EEESK_EEENS1_IJS7_SK_EEEEEffEvT_T0_PKT1_T2_T3_T4_PKT5_T6_T7_T8_PT9_T10_T11_T12_T13_T14_,(.L_x_9 - _Z11gemm_deviceIN4cute5tupleIJiiiEEENS1_IJNS0_1CILi128EEES4_NS3_ILi8EEEEEEfNS1_IJiNS3_ILi1EEEEEENS0_6LayoutINS1_IJS4_S5_EEENS1_IJS5_S7_EEEEENS9_INS1_IJNS3_ILi32EEES5_EEESB_EEfS8_SC_SF_fNS1_IJS7_iEEENS9_INS1_IJS4_S4_EEENS1_IJS7_S4_EEEEENS9_INS1_IJNS3_ILi16EEESK_EEENS1_IJS7_SK_EEEEEffEvT_T0_PKT1_T2_T3_T4_PKT5_T6_T7_T8_PT9_T10_T11_T12_T13_T14_)
        .other          _Z11gemm_deviceIN4cute5tupleIJiiiEEENS1_IJNS0_1CILi128EEES4_NS3_ILi8EEEEEEfNS1_IJiNS3_ILi1EEEEEENS0_6LayoutINS1_IJS4_S5_EEENS1_IJS5_S7_EEEEENS9_INS1_IJNS3_ILi32EEES5_EEESB_EEfS8_SC_SF_fNS1_IJS7_iEEENS9_INS1_IJS4_S4_EEENS1_IJS7_S4_EEEEENS9_INS1_IJNS3_ILi16EEESK_EEENS1_IJS7_SK_EEEEEffEvT_T0_PKT1_T2_T3_T4_PKT5_T6_T7_T8_PT9_T10_T11_T12_T13_T14_,@"STO_CUDA_ENTRY STV_DEFAULT"
_Z11gemm_deviceIN4cute5tupleIJiiiEEENS1_IJNS0_1CILi128EEES4_NS3_ILi8EEEEEEfNS1_IJiNS3_ILi1EEEEEENS0_6LayoutINS1_IJS4_S5_EEENS1_IJS5_S7_EEEEENS9_INS1_IJNS3_ILi32EEES5_EEESB_EEfS8_SC_SF_fNS1_IJS7_iEEENS9_INS1_IJS4_S4_EEENS1_IJS7_S4_EEEEENS9_INS1_IJNS3_ILi16EEESK_EEENS1_IJS7_SK_EEEEEffEvT_T0_PKT1_T2_T3_T4_PKT5_T6_T7_T8_PT9_T10_T11_T12_T13_T14_:
[----:B------:R-:W-:Y:S08]  /*0000*/  LDC R1, c[0x0][0x28] ;  /* 0x00000a00ff017b82 */ /* 0x000ff00000000800 */
[----:B------:R-:W1:Y:S01]  /*0010*/  LDC R6, c[0x0][0x218] ;  /* 0x00008600ff067b82 */ /* 0x000e620000000800 */
[----:B------:R-:W2:Y:S01]  /*0020*/  S2R R8, SR_TID.X ;  /* 0x0000000000087919 */ /* 0x000ea20000002100 */
[----:B------:R-:W-:Y:S01]  /*0030*/  ULDC.64 UR8, c[0x0][0x208] ;  /* 0x0000820000087ab9 */ /* 0x000fe20000000a00 */
[----:B------:R-:W-:Y:S01]  /*0040*/  HFMA2.MMA R95, -RZ, RZ, 0, 0 ;  /* 0x00000000ff5f7435 */ /* 0x000fe200000001ff */
[----:B------:R-:W-:Y:S01]  /*0050*/  MOV R153, RZ ;  /* 0x000000ff00997202 */ /* 0x000fe20000000f00 */
[----:B------:R-:W3:Y:S01]  /*0060*/  S2R R0, SR_CTAID.Y ;  /* 0x0000000000007919 */ /* 0x000ee20000002600 */
[----:B------:R-:W-:Y:S01]  /*0070*/  HFMA2.MMA R137, -RZ, RZ, 0, 0 ;  /* 0x00000000ff897435 */ /* 0x000fe200000001ff */
[----:B------:R-:W-:Y:S01]  /*0080*/  MOV R187, RZ ;  /* 0x000000ff00bb7202 */ /* 0x000fe20000000f00 */
[----:B------:R-:W4:Y:S01]  /*0090*/  S2UR UR10, SR_CTAID.X ;  /* 0x00000000000a79c3 */ /* 0x000f220000002500 */
[----:B------:R-:W-:Y:S01]  /*00a0*/  HFMA2.MMA R181, -RZ, RZ, 0, 0 ;  /* 0x00000000ffb57435 */ /* 0x000fe200000001ff */
[----:B------:R-:W-:Y:S01]  /*00b0*/  MOV R125, RZ ;  /* 0x000000ff007d7202 */ /* 0x000fe20000000f00 */
        /* <DEDUP_REMOVED lines=13> */
[----:B-1----:R-:W-:Y:S01]  /*0190*/  ISETP.GE.AND P0, PT, R6, 0x1, PT ;  /* 0x000000010600780c */ /* 0x002fe20003f06270 */
        /* <DEDUP_REMOVED lines=9> */
[----:B--2---:R-:W-:Y:S01]  /*0230*/  SHF.R.U32.HI R2, RZ, 0x4, R8 ;  /* 0x00000004ff027819 */ /* 0x004fe20000011608 */
        /* <DEDUP_REMOVED lines=33> */
[----:B------:R-:W-:-:S02]  /*0450*/  MOV R127, RZ ;  /* 0x000000ff007f7202 */ /* 0x000fc40000000f00 */
[----:B------:R-:W-:Y:S02]  /*0460*/  MOV R183, RZ ;  /* 0x000000ff00b77202 */ /* 0x000fe40000000f00 */
[----:B------:R-:W-:Y:S02]  /*0470*/  MOV R3, RZ ;  /* 0x000000ff00037202 */ /* 0x000fe40000000f00 */
[----:B------:R-:W-:Y:S02]  /*0480*/  LOP3.LUT R14, R8, 0xf, RZ, 0xc0, !PT ;  /* 0x0000000f080e7812 */ /* 0x000fe400078ec0ff */
[----:B------:R-:W-:Y:S01]  /*0490*/  LOP3.LUT R2, R2, 0xf, RZ, 0xc0, !PT ;  /* 0x0000000f02027812 */ /* 0x000fe200078ec0ff */
[----:B---34-:R-:W-:Y:S06]  /*04a0*/  @!P0 BRA `(.L_x_1) ;  /* 0x0000002400a08947 */ /* 0x018fec0003800000 */
[----:B------:R-:W1:Y:S01]  /*04b0*/  LDC R12, c[0x0][0x228] ;  /* 0x00008a00ff0c7b82 */ /* 0x000e620000000800 */
[----:B------:R-:W-:Y:S01]  /*04c0*/  IADD3 R6, R6, 0x7, RZ ;  /* 0x0000000706067810 */ /* 0x000fe20007ffe0ff */
[----:B------:R-:W-:Y:S01]  /*04d0*/  UMOV UR5, 0x400 ;  /* 0x0000040000057882 */ /* 0x000fe20000000000 */
[----:B------:R-:W-:Y:S01]  /*04e0*/  SHF.R.U32.HI R4, RZ, 0x3, R8 ;  /* 0x00000003ff047819 */ /* 0x000fe20000011608 */
[----:B------:R-:W-:Y:S01]  /*04f0*/  UIADD3 UR6, UR5, 0x1000, URZ ;  /* 0x0000100005067890 */ /* 0x000fe2000fffe03f */
[----:B------:R-:W-:Y:S01]  /*0500*/  LOP3.LUT R19, R8, 0x7, RZ, 0xc0, !PT ;  /* 0x0000000708137812 */ /* 0x000fe200078ec0ff */
[----:B------:R-:W-:Y:S01]  /*0510*/  UMOV UR4, URZ ;  /* 0x0000003f00047c82 */ /* 0x000fe20008000000 */
[----:B------:R-:W-:Y:S01]  /*0520*/  SHF.R.S32.HI R21, RZ, 0x1f, R6 ;  /* 0x0000001fff157819 */ /* 0x000fe20000011406 */
[----:B------:R-:W2:Y:S01]  /*0530*/  LDC R23, c[0x0][0x238] ;  /* 0x00008e00ff177b82 */ /* 0x000ea20000000800 */
[----:B------:R-:W-:Y:S01]  /*0540*/  LOP3.LUT R4, R4, 0x1f, RZ, 0xc0, !PT ;  /* 0x0000001f04047812 */ /* 0x000fe200078ec0ff */
[----:B------:R-:W-:Y:S01]  /*0550*/  ULDC.64 UR14, c[0x0][0x230] ;  /* 0x00008c00000e7ab9 */ /* 0x000fe20000000a00 */
[----:B------:R-:W-:Y:S01]  /*0560*/  LEA.HI R18, R21, R6, RZ, 0x3 ;  /* 0x0000000615127211 */ /* 0x000fe200078f18ff */
[----:B------:R-:W-:Y:S01]  /*0570*/  ULDC.64 UR12, c[0x0][0x220] ;  /* 0x00008800000c7ab9 */ /* 0x000fe20000000a00 */
[----:B------:R-:W-:-:S02]  /*0580*/  SHF.L.U32 R8, R8, 0x2, RZ ;  /* 0x0000000208087819 */ /* 0x000fc400000006ff */
[----:B------:R-:W-:Y:S01]  /*0590*/  MOV R95, RZ ;  /* 0x000000ff005f7202 */ /* 0x000fe20000000f00 */
[----:B------:R-:W3:Y:S01]  /*05a0*/  S2UR UR7, SR_CgaCtaId ;  /* 0x00000000000779c3 */ /* 0x000ee20000008800 */
[----:B------:R-:W-:Y:S02]  /*05b0*/  LOP3.LUT R8, R8, 0x3fc, RZ, 0xc0, !PT ;  /* 0x000003fc08087812 */ /* 0x000fe400078ec0ff */
[----:B------:R-:W-:Y:S01]  /*05c0*/  SHF.R.S32.HI R18, RZ, 0x3, R18 ;  /* 0x00000003ff127819 */ /* 0x000fe20000011412 */
[----:B-1----:R-:W-:Y:S02]  /*05d0*/  IMAD R6, R12, UR10, RZ ;  /* 0x0000000a0c067c24 */ /* 0x002fe4000f8e02ff */
[C-C-:B------:R-:W-:Y:S02]  /*05e0*/  IMAD R21, R4.reuse, R12, R19.reuse ;  /* 0x0000000c04157224 */ /* 0x140fe400078e0213 */
[----:B--2---:R-:W-:-:S03]  /*05f0*/  IMAD R19, R4, R23, R19 ;  /* 0x0000001704137224 */ /* 0x004fc600078e0213 */
[----:B------:R-:W-:Y:S01]  /*0600*/  LEA R4, P0, R6, R21, 0x7 ;  /* 0x0000001506047211 */ /* 0x000fe200078038ff */
[----:B------:R-:W-:-:S05]  /*0610*/  IMAD R10, R0, R23, RZ ;  /* 0x00000017000a7224 */ /* 0x000fca00078e02ff */
[----:B------:R-:W-:Y:S01]  /*0620*/  LEA R6, P1, R10, R19, 0x7 ;  /* 0x000000130a067211 */ /* 0x000fe200078238ff */
[----:B---3--:R-:W-:Y:S01]  /*0630*/  ULEA UR6, UR7, UR6, 0x18 ;  /* 0x0000000607067291 */ /* 0x008fe2000f8ec03f */
[----:B------:R-:W-:Y:S01]  /*0640*/  SHF.L.U32 R10, R12, 0x5, RZ ;  /* 0x000000050c0a7819 */ /* 0x000fe200000006ff */
[----:B------:R-:W-:Y:S01]  /*0650*/  ULEA UR5, UR7, UR5, 0x18 ;  /* 0x0000000507057291 */ /* 0x000fe2000f8ec03f */
[----:B------:R-:W-:Y:S02]  /*0660*/  SHF.L.U32 R12, R23, 0x5, RZ ;  /* 0x00000005170c7819 */ /* 0x000fe400000006ff */
[----:B------:R-:W-:Y:S02]  /*0670*/  IADD3.X R19, RZ, RZ, RZ, P0, !PT ;  /* 0x000000ffff137210 */ /* 0x000fe400007fe4ff */
[----:B------:R-:W-:Y:S02]  /*0680*/  LEA R16, R2, UR6, 0x5 ;  /* 0x0000000602107c11 */ /* 0x000fe4000f8e28ff */
[----:B------:R-:W-:-:S02]  /*0690*/  LEA R14, R14, UR5, 0x5 ;  /* 0x000000050e0e7c11 */ /* 0x000fc4000f8e28ff */
[----:B------:R-:W-:-:S07]  /*06a0*/  IADD3.X R2, RZ, RZ, RZ, P1, !PT ;  /* 0x000000ffff027210 */ /* 0x000fce0000ffe4ff */
.L_x_2:
[----:B------:R-:W-:-:S04]  /*06b0*/  USHF.L.U32 UR7, UR4, 0x3, URZ ;  /* 0x0000000304077899 */ /* 0x000fc8000800063f */
[----:B------:R-:W-:Y:S02]  /*06c0*/  USHF.R.S32.HI UR11, URZ, 0x1f, UR7 ;  /* 0x0000001f3f0b7899 */ /* 0x000fe40008011407 */
[----:B------:R-:W-:Y:S02]  /*06d0*/  IADD3 R22, P1, R4, UR7, RZ ;  /* 0x0000000704167c10 */ /* 0x000fe4000ff3e0ff */
[----:B------:R-:W-:Y:S02]  /*06e0*/  IADD3 R20, P0, R6, UR7, RZ ;  /* 0x0000000706147c10 */ /* 0x000fe4000ff1e0ff */
[----:B------:R-:W-:Y:S02]  /*06f0*/  IADD3.X R23, R19, UR11, RZ, P1, !PT ;  /* 0x0000000b13177c10 */ /* 0x000fe40008ffe4ff */
[----:B------:R-:W-:Y:S02]  /*0700*/  LEA R32, P1, R22, UR12, 0x2 ;  /* 0x0000000c16207c11 */ /* 0x000fe4000f8210ff */
[----:B------:R-:W-:-:S02]  /*0710*/  IADD3.X R21, R2, UR11, RZ, P0, !PT ;  /* 0x0000000b02157c10 */ /* 0x000fc400087fe4ff */
[----:B------:R-:W-:Y:S02]  /*0720*/  LEA R24, P0, R20, UR14, 0x2 ;  /* 0x0000000e14187c11 */ /* 0x000fe4000f8010ff */
[----:B------:R-:W-:Y:S02]  /*0730*/  LEA.HI.X R33, R22, UR13, R23, 0x2, P1 ;  /* 0x0000000d16217c11 */ /* 0x000fe400088f1417 */
[----:B------:R-:W-:Y:S01]  /*0740*/  LEA.HI.X R25, R20, UR15, R21, 0x2, P0 ;  /* 0x0000000f14197c11 */ /* 0x000fe200080f1415 */
[----:B------:R-:W-:-:S03]  /*0750*/  IMAD.WIDE R30, R10, 0x4, R32 ;  /* 0x000000040a1e7825 */ /* 0x000fc600078e0220 */
[----:B------:R-:W2:Y:S01]  /*0760*/  LDG.E R33, desc[UR8][R32.64] ;  /* 0x0000000820217981 */ /* 0x000ea2000c1e1900 */
[----:B------:R-:W-:-:S03]  /*0770*/  IMAD.WIDE R22, R12, 0x4, R24 ;  /* 0x000000040c167825 */ /* 0x000fc600078e0218 */
[----:B------:R-:W3:Y:S01]  /*0780*/  LDG.E R37, desc[UR8][R24.64] ;  /* 0x0000000818257981 */ /* 0x000ee2000c1e1900 */
[----:B------:R-:W-:-:S03]  /*0790*/  IMAD.WIDE R28, R10, 0x4, R30 ;  /* 0x000000040a1c7825 */ /* 0x000fc600078e021e */
[----:B------:R-:W4:Y:S01]  /*07a0*/  LDG.E R31, desc[UR8][R30.64] ;  /* 0x000000081e1f7981 */ /* 0x000f22000c1e1900 */
[----:B------:R-:W-:-:S03]  /*07b0*/  IMAD.WIDE R20, R12, 0x4, R22 ;  /* 0x000000040c147825 */ /* 0x000fc600078e0216 */
[----:B------:R-:W5:Y:S01]  /*07c0*/  LDG.E R39, desc[UR8][R22.64] ;  /* 0x0000000816277981 */ /* 0x000f62000c1e1900 */
[----:B------:R-:W-:-:S03]  /*07d0*/  IMAD.WIDE R26, R10, 0x4, R28 ;  /* 0x000000040a1a7825 */ /* 0x000fc600078e021c */
[----:B------:R-:W3:Y:S01]  /*07e0*/  LDG.E R29, desc[UR8][R28.64] ;  /* 0x000000081c1d7981 */ /* 0x000ee2000c1e1900 */
[----:B------:R-:W-:-:S03]  /*07f0*/  IMAD.WIDE R34, R12, 0x4, R20 ;  /* 0x000000040c227825 */ /* 0x000fc600078e0214 */
[----:B------:R-:W5:Y:S04]  /*0800*/  LDG.E R27, desc[UR8][R26.64] ;  /* 0x000000081a1b7981 */ /* 0x000f68000c1e1900 */
[----:B------:R-:W5:Y:S04]  /*0810*/  LDG.E R41, desc[UR8][R20.64] ;  /* 0x0000000814297981 */ /* 0x000f68000c1e1900 */
[----:B------:R-:W5:Y:S04]  /*0820*/  LDG.E R43, desc[UR8][R34.64] ;  /* 0x00000008222b7981 */ /* 0x000f68000c1e1900 */
[----:B--2---:R-:W-:Y:S04]  /*0830*/  STS [R8+UR5], R33 ;  /* 0x0000002108007988 */ /* 0x004fe80008000805 */
[----:B----4-:R-:W-:Y:S04]  /*0840*/  STS [R8+UR5+0x400], R31 ;  /* 0x0004001f08007988 */ /* 0x010fe80008000805 */
[----:B---3--:R-:W-:Y:S04]  /*0850*/  STS [R8+UR5+0x800], R29 ;  /* 0x0008001d08007988 */ /* 0x008fe80008000805 */
[----:B-----5:R-:W-:Y:S04]  /*0860*/  STS [R8+UR5+0xc00], R27 ;  /* 0x000c001b08007988 */ /* 0x020fe80008000805 */
[----:B------:R-:W-:Y:S04]  /*0870*/  STS [R8+UR6], R37 ;  /* 0x0000002508007988 */ /* 0x000fe80008000806 */
[----:B------:R-:W-:Y:S04]  /*0880*/  STS [R8+UR6+0x400], R39 ;  /* 0x0004002708007988 */ /* 0x000fe80008000806 */
[----:B------:R-:W-:Y:S04]  /*0890*/  STS [R8+UR6+0x800], R41 ;  /* 0x0008002908007988 */ /* 0x000fe80008000806 */
[----:B------:R-:W-:Y:S04]  /*08a0*/  STS [R8+UR6+0xc00], R43 ;  /* 0x000c002b08007988 */ /* 0x000fe80008000806 */
[----:B------:R-:W0:Y:S04]  /*08b0*/  LDGDEPBAR ;  /* 0x00000000000079af */ /* 0x000e280000000000 */
[----:B------:R-:W0:Y:S01]  /*08c0*/  LDGDEPBAR ;  /* 0x00000000000079af */ /* 0x000e220000000000 */
[----:B------:R-:W-:-:S04]  /*08d0*/  DEPBAR.LE SB0, 0x0 ;  /* 0x000080000000791a */ /* 0x000fc80000000000 */
[----:B------:R-:W-:Y:S06]  /*08e0*/  BAR.SYNC.DEFER_BLOCKING 0x0 ;  /* 0x0000000000007b1d */ /* 0x000fec0000010000 */
[----:B------:R-:W-:Y:S04]  /*08f0*/  LDS.128 R20, [R16] ;  /* 0x0000000010147984 */ /* 0x000fe80000000c00 */
[----:B------:R-:W1:Y:S04]  /*0900*/  LDS.128 R56, [R14] ;  /* 0x000000000e387984 */ /* 0x000e680000000c00 */
[----:B------:R-:W2:Y:S04]  /*0910*/  LDS.128 R24, [R16+0x200] ;  /* 0x0002000010187984 */ /* 0x000ea80000000c00 */
[----:B------:R-:W3:Y:S04]  /*0920*/  LDS.128 R28, [R16+0x400] ;  /* 0x00040000101c7984 */ /* 0x000ee80000000c00 */
[----:B------:R-:W4:Y:S04]  /*0930*/  LDS.128 R32, [R16+0x600] ;  /* 0x0006000010207984 */ /* 0x000f280000000c00 */
[----:B------:R-:W5:Y:S04]  /*0940*/  LDS.128 R36, [R16+0x800] ;  /* 0x0008000010247984 */ /* 0x000f680000000c00 */
[----:B------:R-:W5:Y:S04]  /*0950*/  LDS.128 R40, [R16+0xa00] ;  /* 0x000a000010287984 */ /* 0x000f680000000c00 */
[----:B------:R-:W5:Y:S04]  /*0960*/  LDS.128 R44, [R16+0xc00] ;  /* 0x000c0000102c7984 */ /* 0x000f680000000c00 */
[----:B------:R-:W5:Y:S04]  /*0970*/  LDS.128 R48, [R16+0xe00] ;  /* 0x000e000010307984 */ /* 0x000f680000000c00 */
[----:B------:R-:W5:Y:S01]  /*0980*/  LDS.128 R52, [R14+0x200] ;  /* 0x000200000e347984 */ /* 0x000f620000000c00 */
[----:B-1----:R-:W-:Y:S01]  /*0990*/  FFMA R60, R20, R56, R3 ;  /* 0x00000038143c7223 */ /* 0x002fe20000000003 */
[C---:B--2---:R-:W-:Y:S01]  /*09a0*/  FFMA R62, R56.reuse, R24, R5 ;  /* 0x00000018383e7223 */ /* 0x044fe20000000005 */
[C---:B---3--:R-:W-:Y:S01]  /*09b0*/  FFMA R64, R56.reuse, R28, R7 ;  /* 0x0000001c38407223 */ /* 0x048fe20000000007 */
[C---:B----4-:R-:W-:Y:S01]  /*09c0*/  FFMA R66, R56.reuse, R32, R9 ;  /* 0x0000002038427223 */ /* 0x050fe20000000009 */
[C---:B-----5:R-:W-:Y:S01]  /*09d0*/  FFMA R68, R56.reuse, R36, R11 ;  /* 0x0000002438447223 */ /* 0x060fe2000000000b */
[C---:B------:R-:W-:Y:S01]  /*09e0*/  FFMA R70, R56.reuse, R40, R13 ;  /* 0x0000002838467223 */ /* 0x040fe2000000000d */
[C---:B------:R-:W-:Y:S01]  /*09f0*/  FFMA R72, R56.reuse, R44, R15 ;  /* 0x0000002c38487223 */ /* 0x040fe2000000000f */
[----:B------:R-:W-:Y:S01]  /*0a00*/  FFMA R3, R21, R57, R60 ;  /* 0x0000003915037223 */ /* 0x000fe2000000003c */
[----:B------:R-:W-:Y:S01]  /*0a10*/  FFMA R56, R56, R48, R17 ;  /* 0x0000003038387223 */ /* 0x000fe20000000011 */
[C---:B------:R-:W-:Y:S01]  /*0a20*/  FFMA R5, R57.reuse, R25, R62 ;  /* 0x0000001939057223 */ /* 0x040fe2000000003e */
[C---:B------:R-:W-:Y:S01]  /*0a30*/  FFMA R7, R57.reuse, R29, R64 ;  /* 0x0000001d39077223 */ /* 0x040fe20000000040 */
[C---:B------:R-:W-:Y:S01]  /*0a40*/  FFMA R9, R57.reuse, R33, R66 ;  /* 0x0000002139097223 */ /* 0x040fe20000000042 */
[C---:B------:R-:W-:Y:S01]  /*0a50*/  FFMA R11, R57.reuse, R37, R68 ;  /* 0x00000025390b7223 */ /* 0x040fe20000000044 */
        /* <DEDUP_REMOVED lines=18> */
[----:B------:R-:W-:-:S02]  /*0b80*/  FFMA R9, R59, R51, R58 ;  /* 0x000000333b097223 */ /* 0x000fc4000000003a */
[----:B------:R-:W1:Y:S01]  /*0b90*/  LDS.128 R56, [R14+0x400] ;  /* 0x000400000e387984 */ /* 0x000e620000000c00 */
        /* <DEDUP_REMOVED lines=32> */
[----:B------:R-:W2:Y:S01]  /*0da0*/  LDS.128 R52, [R14+0x600] ;  /* 0x000600000e347984 */ /* 0x000ea20000000c00 */
[-C--:B-1----:R-:W-:Y:S01]  /*0db0*/  FFMA R60, R48, R56.reuse, R125 ;  /* 0x00000038303c7223 */ /* 0x082fe2000000007d */
[-C--:B------:R-:W-:Y:S01]  /*0dc0*/  FFMA R62, R44, R56.reuse, R123 ;  /* 0x000000382c3e7223 */ /* 0x080fe2000000007b */
[-C--:B------:R-:W-:Y:S01]  /*0dd0*/  FFMA R64, R40, R56.reuse, R121 ;  /* 0x0000003828407223 */ /* 0x080fe20000000079 */
[-C--:B------:R-:W-:Y:S01]  /*0de0*/  FFMA R66, R36, R56.reuse, R119 ;  /* 0x0000003824427223 */ /* 0x080fe20000000077 */
[-C--:B------:R-:W-:Y:S01]  /*0df0*/  FFMA R68, R32, R56.reuse, R117 ;  /* 0x0000003820447223 */ /* 0x080fe20000000075 */
[-C--:B------:R-:W-:Y:S01]  /*0e00*/  FFMA R70, R28, R56.reuse, R115 ;  /* 0x000000381c467223 */ /* 0x080fe20000000073 */
[-C--:B------:R-:W-:Y:S01]  /*0e10*/  FFMA R72, R24, R56.reuse, R113 ;  /* 0x0000003818487223 */ /* 0x080fe20000000071 */
[----:B------:R-:W-:Y:S01]  /*0e20*/  FFMA R56, R20, R56, R183 ;  /* 0x0000003814387223 */ /* 0x000fe200000000b7 */
[-C--:B------:R-:W-:Y:S01]  /*0e30*/  FFMA R61, R49, R57.reuse, R60 ;  /* 0x00000039313d7223 */ /* 0x080fe2000000003c */
        /* <DEDUP_REMOVED lines=22> */
[----:B------:R-:W-:-:S02]  /*0fa0*/  FFMA R96, R23, R59, R96 ;  /* 0x0000003b17607223 */ /* 0x000fc40000000060 */
[----:B------:R-:W1:Y:S01]  /*0fb0*/  LDS.128 R56, [R14+0x800] ;  /* 0x000800000e387984 */ /* 0x000e620000000c00 */
[-C--:B--2---:R-:W-:Y:S01]  /*0fc0*/  FFMA R60, R48, R52.reuse, R181 ;  /* 0x00000034303c7223 */ /* 0x084fe200000000b5 */
[----:B------:R-:W-:-:S03]  /*0fd0*/  FFMA R62, R44, R52, R177 ;  /* 0x000000342c3e7223 */ /* 0x000fc600000000b1 */
[-C--:B------:R-:W-:Y:S01]  /*0fe0*/  FFMA R61, R49, R53.reuse, R60 ;  /* 0x00000035313d7223 */ /* 0x080fe2000000003c */
[----:B------:R-:W-:-:S03]  /*0ff0*/  FFMA R63, R45, R53, R62 ;  /* 0x000000352d3f7223 */ /* 0x000fc6000000003e */
[-C--:B------:R-:W-:Y:S01]  /*1000*/  FFMA R110, R50, R54.reuse, R61 ;  /* 0x00000036326e7223 */ /* 0x080fe2000000003d */
[----:B------:R-:W-:Y:S02]  /*1010*/  FFMA R108, R46, R54, R63 ;  /* 0x000000362e6c7223 */ /* 0x000fe4000000003f */
[----:B------:R-:W2:Y:S01]  /*1020*/  LDS.128 R60, [R14+0xa00] ;  /* 0x000a00000e3c7984 */ /* 0x000ea20000000c00 */
        /* <DEDUP_REMOVED lines=50> */
[-C--:B--2---:R-:W-:Y:S01]  /*1350*/  FFMA R56, R20, R60.reuse, R139 ;  /* 0x0000003c14387223 */ /* 0x084fe2000000008b */
[----:B------:R-:W1:Y:S02]  /*1360*/  LDS.128 R52, [R14+0xc00] ;  /* 0x000c00000e347984 */ /* 0x000e640000000c00 */
[-C--:B------:R-:W-:Y:S01]  /*1370*/  FFMA R127, R51, R59.reuse, R58 ;  /* 0x0000003b337f7223 */ /* 0x080fe2000000003a */
        /* <DEDUP_REMOVED lines=23> */
[----:B------:R-:W-:-:S02]  /*14f0*/  FFMA R64, R26, R62, R59 ;  /* 0x0000003e1a407223 */ /* 0x000fc4000000003b */
        /* <DEDUP_REMOVED lines=37> */
[----:B------:R-:W-:Y:S01]  /*1750*/  FFMA R136, R46, R54, R63 ;  /* 0x000000362e887223 */ /* 0x000fe2000000003f */
[----:B------:R-:W-:Y:S01]  /*1760*/  LDS.128 R64, [R14+0x10] ;  /* 0x000010000e407984 */ /* 0x000fe20000000c00 */
[-C--:B--2---:R-:W-:Y:S01]  /*1770*/  FFMA R48, R48, R56.reuse, R95 ;  /* 0x0000003830307223 */ /* 0x084fe2000000005f */
[-C--:B------:R-:W-:Y:S01]  /*1780*/  FFMA R44, R44, R56.reuse, R91 ;  /* 0x000000382c2c7223 */ /* 0x080fe2000000005b */
[-C--:B------:R-:W-:Y:S01]  /*1790*/  FFMA R40, R40, R56.reuse, R87 ;  /* 0x0000003828287223 */ /* 0x080fe20000000057 */
[-C--:B------:R-:W-:Y:S01]  /*17a0*/  FFMA R36, R36, R56.reuse, R83 ;  /* 0x0000003824247223 */ /* 0x080fe20000000053 */
[-C--:B------:R-:W-:Y:S01]  /*17b0*/  FFMA R32, R32, R56.reuse, R79 ;  /* 0x0000003820207223 */ /* 0x080fe2000000004f */
[-C--:B------:R-:W-:Y:S01]  /*17c0*/  FFMA R28, R28, R56.reuse, R75 ;  /* 0x000000381c1c7223 */ /* 0x080fe2000000004b */
[-C--:B------:R-:W-:Y:S01]  /*17d0*/  FFMA R24, R24, R56.reuse, R71 ;  /* 0x0000003818187223 */ /* 0x080fe20000000047 */
[----:B------:R-:W-:Y:S01]  /*17e0*/  FFMA R20, R20, R56, R69 ;  /* 0x0000003814147223 */ /* 0x000fe20000000045 */
[----:B------:R-:W1:Y:S01]  /*17f0*/  LDS.128 R72, [R16+0x410] ;  /* 0x0004100010487984 */ /* 0x000e620000000c00 */
[----:B------:R-:W-:-:S03]  /*1800*/  FFMA R49, R49, R57, R48 ;  /* 0x0000003931317223 */ /* 0x000fc60000000030 */
[----:B------:R-:W2:Y:S01]  /*1810*/  LDS.128 R76, [R16+0x610] ;  /* 0x00061000104c7984 */ /* 0x000ea20000000c00 */
[----:B------:R-:W-:-:S03]  /*1820*/  FFMA R45, R45, R57, R44 ;  /* 0x000000392d2d7223 */ /* 0x000fc6000000002c */
[----:B------:R-:W3:Y:S01]  /*1830*/  LDS.128 R80, [R16+0x810] ;  /* 0x0008100010507984 */ /* 0x000ee20000000c00 */
[----:B------:R-:W-:-:S03]  /*1840*/  FFMA R41, R41, R57, R40 ;  /* 0x0000003929297223 */ /* 0x000fc60000000028 */
[----:B------:R-:W4:Y:S01]  /*1850*/  LDS.128 R84, [R16+0xa10] ;  /* 0x000a100010547984 */ /* 0x000f220000000c00 */
[----:B------:R-:W-:-:S03]  /*1860*/  FFMA R37, R37, R57, R36 ;  /* 0x0000003925257223 */ /* 0x000fc60000000024 */
[----:B------:R-:W5:Y:S01]  /*1870*/  LDS.128 R88, [R16+0xc10] ;  /* 0x000c100010587984 */ /* 0x000f620000000c00 */
[-C--:B------:R-:W-:Y:S01]  /*1880*/  FFMA R33, R33, R57.reuse, R32 ;  /* 0x0000003921217223 */ /* 0x080fe20000000020 */
[-C--:B------:R-:W-:Y:S02]  /*1890*/  FFMA R29, R29, R57.reuse, R28 ;  /* 0x000000391d1d7223 */ /* 0x080fe4000000001c */
[----:B------:R-:W5:Y:S01]  /*18a0*/  LDS.128 R60, [R16+0x10] ;  /* 0x00001000103c7984 */ /* 0x000f620000000c00 */
[-C--:B------:R-:W-:Y:S01]  /*18b0*/  FFMA R25, R25, R57.reuse, R24 ;  /* 0x0000003919197223 */ /* 0x080fe20000000018 */
[----:B------:R-:W-:Y:S02]  /*18c0*/  FFMA R21, R21, R57, R20 ;  /* 0x0000003915157223 */ /* 0x000fe40000000014 */
[----:B------:R-:W5:Y:S01]  /*18d0*/  LDS.128 R68, [R16+0x210] ;  /* 0x0002100010447984 */ /* 0x000f620000000c00 */
[----:B------:R-:W-:-:S03]  /*18e0*/  FFMA R54, R22, R54, R53 ;  /* 0x0000003616367223 */ /* 0x000fc60000000035 */
[----:B------:R-:W5:Y:S01]  /*18f0*/  LDS.128 R92, [R16+0xe10] ;  /* 0x000e1000105c7984 */ /* 0x000f620000000c00 */
        /* <DEDUP_REMOVED lines=22> */
[C---:B------:R-:W-:Y:S01]  /*1a60*/  FFMA R55, R23.reuse, R55, R54 ;  /* 0x0000003717377223 */ /* 0x040fe20000000036 */
[----:B------:R-:W-:-:S02]  /*1a70*/  FFMA R59, R23, R59, R22 ;  /* 0x0000003b173b7223 */ /* 0x000fc40000000016 */
[----:B------:R-:W5:Y:S01]  /*1a80*/  LDS.128 R20, [R14+0x210] ;  /* 0x000210000e147984 */ /* 0x000f620000000c00 */
[C---:B-1----:R-:W-:Y:S01]  /*1a90*/  FFMA R28, R64.reuse, R72, R5 ;  /* 0x00000048401c7223 */ /* 0x042fe20000000005 */
[C---:B--2---:R-:W-:Y:S01]  /*1aa0*/  FFMA R30, R64.reuse, R76, R3 ;  /* 0x0000004c401e7223 */ /* 0x044fe20000000003 */
[C---:B---3--:R-:W-:Y:S01]  /*1ab0*/  FFMA R32, R64.reuse, R80, R17 ;  /* 0x0000005040207223 */ /* 0x048fe20000000011 */
[C---:B----4-:R-:W-:Y:S01]  /*1ac0*/  FFMA R34, R64.reuse, R84, R13 ;  /* 0x0000005440227223 */ /* 0x050fe2000000000d */
[----:B-----5:R-:W-:Y:S01]  /*1ad0*/  FFMA R36, R64, R88, R11 ;  /* 0x0000005840247223 */ /* 0x020fe2000000000b */
[----:B------:R-:W-:Y:S01]  /*1ae0*/  FFMA R24, R60, R64, R15 ;  /* 0x000000403c187223 */ /* 0x000fe2000000000f */
[C---:B------:R-:W-:Y:S01]  /*1af0*/  FFMA R11, R65.reuse, R81, R32 ;  /* 0x00000051410b7223 */ /* 0x040fe20000000020 */
[C---:B------:R-:W-:Y:S01]  /*1b00*/  FFMA R26, R64.reuse, R68, R7 ;  /* 0x00000044401a7223 */ /* 0x040fe20000000007 */
[C---:B------:R-:W-:Y:S01]  /*1b10*/  FFMA R7, R65.reuse, R73, R28 ;  /* 0x0000004941077223 */ /* 0x040fe2000000001c */
[C---:B------:R-:W-:Y:S01]  /*1b20*/  FFMA R13, R65.reuse, R85, R34 ;  /* 0x00000055410d7223 */ /* 0x040fe20000000022 */
[C---:B------:R-:W-:Y:S01]  /*1b30*/  FFMA R15, R65.reuse, R89, R36 ;  /* 0x00000059410f7223 */ /* 0x040fe20000000024 */
[----:B------:R-:W-:Y:S01]  /*1b40*/  FFMA R64, R64, R92, R9 ;  /* 0x0000005c40407223 */ /* 0x000fe20000000009 */
[----:B------:R-:W-:Y:S01]  /*1b50*/  FFMA R9, R65, R77, R30 ;  /* 0x0000004d41097223 */ /* 0x000fe2000000001e */
[----:B------:R-:W-:Y:S01]  /*1b60*/  FFMA R3, R61, R65, R24 ;  /* 0x000000413d037223 */ /* 0x000fe20000000018 */
[C---:B------:R-:W-:Y:S01]  /*1b70*/  FFMA R5, R65.reuse, R69, R26 ;  /* 0x0000004541057223 */ /* 0x040fe2000000001a */
[----:B------:R-:W-:Y:S01]  /*1b80*/  FFMA R65, R65, R93, R64 ;  /* 0x0000005d41417223 */ /* 0x000fe20000000040 */
[C---:B------:R-:W-:Y:S01]  /*1b90*/  FFMA R28, R66.reuse, R74, R7 ;  /* 0x0000004a421c7223 */ /* 0x040fe20000000007 */
[C---:B------:R-:W-:Y:S01]  /*1ba0*/  FFMA R30, R66.reuse, R78, R9 ;  /* 0x0000004e421e7223 */ /* 0x040fe20000000009 */
[C---:B------:R-:W-:Y:S01]  /*1bb0*/  FFMA R32, R66.reuse, R82, R11 ;  /* 0x0000005242207223 */ /* 0x040fe2000000000b */
[C---:B------:R-:W-:Y:S01]  /*1bc0*/  FFMA R34, R66.reuse, R86, R13 ;  /* 0x0000005642227223 */ /* 0x040fe2000000000d */
        /* <DEDUP_REMOVED lines=111> */
[----:B------:R-:W2:Y:S01]  /*22c0*/  LDS.128 R20, [R14+0xa10] ;  /* 0x000a10000e147984 */ /* 0x000ea20000000c00 */
[-C--:B-1----:R-:W-:Y:S01]  /*22d0*/  FFMA R122, R72, R24.reuse, R122 ;  /* 0x00000018487a7223 */ /* 0x082fe2000000007a */
[-C--:B------:R-:W-:Y:S01]  /*22e0*/  FFMA R120, R76, R24.reuse, R120 ;  /* 0x000000184c787223 */ /* 0x080fe20000000078 */
[-C--:B------:R-:W-:Y:S02]  /*22f0*/  FFMA R124, R68, R24.reuse, R124 ;  /* 0x00000018447c7223 */ /* 0x080fe4000000007c */
[-C--:B------:R-:W-:Y:S01]  /*2300*/  FFMA R65, R73, R25.reuse, R122 ;  /* 0x0000001949417223 */ /* 0x080fe2000000007a */
[-C--:B------:R-:W-:Y:S01]  /*2310*/  FFMA R67, R77, R25.reuse, R120 ;  /* 0x000000194d437223 */ /* 0x080fe20000000078 */
[-C--:B------:R-:W-:Y:S01]  /*2320*/  FFMA R118, R80, R24.reuse, R118 ;  /* 0x0000001850767223 */ /* 0x080fe20000000076 */
[-C--:B------:R-:W-:Y:S01]  /*2330*/  FFMA R116, R84, R24.reuse, R116 ;  /* 0x0000001854747223 */ /* 0x080fe20000000074 */
[----:B------:R-:W-:Y:S01]  /*2340*/  FFMA R114, R88, R24, R114 ;  /* 0x0000001858727223 */ /* 0x000fe20000000072 */
[-C--:B------:R-:W-:Y:S01]  /*2350*/  FFMA R31, R69, R25.reuse, R124 ;  /* 0x00000019451f7223 */ /* 0x080fe2000000007c */
[-C--:B------:R-:W-:Y:S01]  /*2360*/  FFMA R30, R74, R26.reuse, R65 ;  /* 0x0000001a4a1e7223 */ /* 0x080fe20000000041 */
[----:B------:R-:W-:Y:S01]  /*2370*/  FFMA R32, R78, R26, R67 ;  /* 0x0000001a4e207223 */ /* 0x000fe20000000043 */
[-C--:B------:R-:W-:Y:S01]  /*2380*/  FFMA R126, R60, R24.reuse, R126 ;  /* 0x000000183c7e7223 */ /* 0x080fe2000000007e */
[----:B------:R-:W-:Y:S01]  /*2390*/  FFMA R24, R92, R24, R127 ;  /* 0x000000185c187223 */ /* 0x000fe2000000007f */
[-C--:B------:R-:W-:Y:S01]  /*23a0*/  FFMA R127, R81, R25.reuse, R118 ;  /* 0x00000019517f7223 */ /* 0x080fe20000000076 */
[-C--:B------:R-:W-:Y:S01]  /*23b0*/  FFMA R149, R85, R25.reuse, R116 ;  /* 0x0000001955957223 */ /* 0x080fe20000000074 */
[----:B------:R-:W-:Y:S01]  /*23c0*/  FFMA R151, R89, R25, R114 ;  /* 0x0000001959977223 */ /* 0x000fe20000000072 */
[-C--:B------:R-:W-:Y:S01]  /*23d0*/  FFMA R28, R70, R26.reuse, R31 ;  /* 0x0000001a461c7223 */ /* 0x080fe2000000001f */
[-C--:B------:R-:W-:Y:S01]  /*23e0*/  FFMA R163, R75, R27.reuse, R30 ;  /* 0x0000001b4ba37223 */ /* 0x080fe2000000001e */
[----:B------:R-:W-:Y:S01]  /*23f0*/  FFMA R167, R79, R27, R32 ;  /* 0x0000001b4fa77223 */ /* 0x000fe20000000020 */
[----:B------:R-:W-:Y:S01]  /*2400*/  FFMA R29, R61, R25, R126 ;  /* 0x000000193d1d7223 */ /* 0x000fe2000000007e */
        /* <DEDUP_REMOVED lines=10> */
[-C--:B--2---:R-:W-:Y:S01]  /*24b0*/  FFMA R30, R68, R20.reuse, R139 ;  /* 0x00000014441e7223 */ /* 0x084fe2000000008b */
[-C--:B------:R-:W-:Y:S01]  /*24c0*/  FFMA R32, R72, R20.reuse, R137 ;  /* 0x0000001448207223 */ /* 0x080fe20000000089 */
[----:B------:R-:W-:-:S02]  /*24d0*/  FFMA R28, R60, R20, R141 ;  /* 0x000000143c1c7223 */ /* 0x000fc4000000008d */
        /* <DEDUP_REMOVED lines=15> */
[----:B------:R-:W-:Y:S01]  /*25d0*/  FFMA R187, R95, R27, R26 ;  /* 0x0000001b5fbb7223 */ /* 0x000fe2000000001a */
[----:B------:R-:W-:Y:S01]  /*25e0*/  FFMA R21, R93, R21, R20 ;  /* 0x000000155d157223 */ /* 0x000fe20000000014 */
[----:B------:R-:W1:Y:S01]  /*25f0*/  LDS.128 R24, [R14+0xc10] ;  /* 0x000c10000e187984 */ /* 0x000e620000000c00 */
[----:B------:R-:W-:Y:S01]  /*2600*/  FFMA R20, R62, R22, R29 ;  /* 0x000000163e147223 */ /* 0x000fe2000000001d */
[-C--:B------:R-:W-:Y:S01]  /*2610*/  FFMA R141, R71, R23.reuse, R28 ;  /* 0x00000017478d7223 */ /* 0x080fe2000000001c */
[----:B------:R-:W-:-:S02]  /*2620*/  FFMA R143, R75, R23, R30 ;  /* 0x000000174b8f7223 */ /* 0x000fc4000000001e */
[----:B------:R-:W2:Y:S01]  /*2630*/  LDS.128 R28, [R14+0xe10] ;  /* 0x000e10000e1c7984 */ /* 0x000ea20000000c00 */
[----:B------:R-:W-:Y:S01]  /*2640*/  UIADD3 UR4, UR4, 0x1, URZ ;  /* 0x0000000104047890 */ /* 0x000fe2000fffe03f */
        /* <DEDUP_REMOVED lines=11> */
[----:B------:R-:W-:Y:S01]  /*2700*/  ISETP.LE.AND P0, PT, R18, UR4, PT ;  /* 0x0000000412007c0c */ /* 0x000fe2000bf03270 */
[-C--:B-1----:R-:W-:Y:S01]  /*2710*/  FFMA R20, R92, R24.reuse, R147 ;  /* 0x000000185c147223 */ /* 0x082fe20000000093 */
[-C--:B------:R-:W-:Y:S01]  /*2720*/  FFMA R22, R88, R24.reuse, R145 ;  /* 0x0000001858167223 */ /* 0x080fe20000000091 */
[-C--:B------:R-:W-:Y:S01]  /*2730*/  FFMA R32, R84, R24.reuse, R57 ;  /* 0x0000001854207223 */ /* 0x080fe20000000039 */
[-C--:B------:R-:W-:Y:S01]  /*2740*/  FFMA R34, R80, R24.reuse, R53 ;  /* 0x0000001850227223 */ /* 0x080fe20000000035 */
[-C--:B------:R-:W-:Y:S01]  /*2750*/  FFMA R36, R76, R24.reuse, R49 ;  /* 0x000000184c247223 */ /* 0x080fe20000000031 */
[-C--:B------:R-:W-:Y:S01]  /*2760*/  FFMA R38, R72, R24.reuse, R45 ;  /* 0x0000001848267223 */ /* 0x080fe2000000002d */
[----:B------:R-:W-:Y:S01]  /*2770*/  FFMA R40, R68, R24, R41 ;  /* 0x0000001844287223 */ /* 0x000fe20000000029 */
[-C--:B--2---:R-:W-:Y:S01]  /*2780*/  FFMA R92, R92, R28.reuse, R51 ;  /* 0x0000001c5c5c7223 */ /* 0x084fe20000000033 */
[-C--:B------:R-:W-:Y:S01]  /*2790*/  FFMA R88, R88, R28.reuse, R47 ;  /* 0x0000001c58587223 */ /* 0x080fe2000000002f */
[-C--:B------:R-:W-:Y:S01]  /*27a0*/  FFMA R84, R84, R28.reuse, R43 ;  /* 0x0000001c54547223 */ /* 0x080fe2000000002b */
[-C--:B------:R-:W-:Y:S01]  /*27b0*/  FFMA R80, R80, R28.reuse, R39 ;  /* 0x0000001c50507223 */ /* 0x080fe20000000027 */
[-C--:B------:R-:W-:Y:S01]  /*27c0*/  FFMA R76, R76, R28.reuse, R35 ;  /* 0x0000001c4c4c7223 */ /* 0x080fe20000000023 */
[-C--:B------:R-:W-:Y:S01]  /*27d0*/  FFMA R72, R72, R28.reuse, R33 ;  /* 0x0000001c48487223 */ /* 0x080fe20000000021 */
[----:B------:R-:W-:Y:S01]  /*27e0*/  FFMA R68, R68, R28, R37 ;  /* 0x0000001c44447223 */ /* 0x000fe20000000025 */
[C---:B------:R-:W-:Y:S01]  /*27f0*/  FFMA R24, R60.reuse, R24, R55 ;  /* 0x000000183c187223 */ /* 0x040fe20000000037 */
        /* <DEDUP_REMOVED lines=49> */
[----:B------:R-:W-:Y:S06]  /*2b10*/  BAR.SYNC.DEFER_BLOCKING 0x0 ;  /* 0x0000000000007b1d */ /* 0x000fec0000010000 */
[----:B------:R-:W-:Y:S05]  /*2b20*/  @!P0 BRA `(.L_x_2) ;  /* 0xffffffd800e08947 */ /* 0x000fea000383ffff */
.L_x_1:
[----:B------:R-:W1:Y:S01]  /*2b30*/  S2R R2, SR_TID.X ;  /* 0x0000000000027919 */ /* 0x000e620000002100 */
[----:B------:R-:W2:Y:S01]  /*2b40*/  LDC R21, c[0x0][0x248] ;  /* 0x00009200ff157b82 */ /* 0x000ea20000000800 */
[----:B------:R-:W-:Y:S01]  /*2b50*/  ULDC.64 UR4, c[0x0][0x250] ;  /* 0x0000940000047ab9 */ /* 0x000fe20000000a00 */
[----:B------:R-:W-:Y:S01]  /*2b60*/  ULDC.64 UR6, c[0x0][0x240] ;  /* 0x0000900000067ab9 */ /* 0x000fe20000000a00 */
[----:B------:R-:W-:Y:S01]  /*2b70*/  FMUL R23, R3, UR4 ;  /* 0x0000000403177c20 */ /* 0x000fe20008400000 */
[----:B--2---:R-:W-:Y:S01]  /*2b80*/  IMAD R0, R0, R21, UR10 ;  /* 0x0000000a00007e24 */ /* 0x004fe2000f8e0215 */
[----:B-1----:R-:W-:Y:S02]  /*2b90*/  SHF.R.U32.HI R4, RZ, 0x4, R2 ;  /* 0x00000004ff047819 */ /* 0x002fe40000011602 */
[----:B------:R-:W-:Y:S02]  /*2ba0*/  LOP3.LUT R2, R2, 0xf, RZ, 0xc0, !PT ;  /* 0x0000000f02027812 */ /* 0x000fe400078ec0ff */
[----:B------:R-:W-:-:S05]  /*2bb0*/  LOP3.LUT R4, R4, 0xf, RZ, 0xc0, !PT ;  /* 0x0000000f04047812 */ /* 0x000fca00078ec0ff */
[----:B------:R-:W-:Y:S01]  /*2bc0*/  IMAD R19, R4, R21, R2 ;  /* 0x0000001504137224 */ /* 0x000fe200078e0202 */
[----:B------:R-:W-:-:S04]  /*2bd0*/  SHF.L.U32 R21, R21, 0x4, RZ ;  /* 0x0000000415157819 */ /* 0x000fc800000006ff */
[----:B------:R-:W-:-:S04]  /*2be0*/  LEA R0, P0, R0, R19, 0x7 ;  /* 0x0000001300007211 */ /* 0x000fc800078038ff */
[----:B------:R-:W-:Y:S02]  /*2bf0*/  IADD3.X R19, RZ, RZ, RZ, P0, !PT ;  /* 0x000000ffff137210 */ /* 0x000fe400007fe4ff */
[----:B------:R-:W-:Y:S02]  /*2c00*/  FSETP.NEU.AND P0, PT, RZ, UR5, PT ;  /* 0x00000005ff007c0b */ /* 0x000fe4000bf0d000 */
[----:B------:R-:W-:-:S04]  /*2c10*/  LEA R18, P1, R0, UR6, 0x2 ;  /* 0x0000000600127c11 */ /* 0x000fc8000f8210ff */
[----:B------:R-:W-:-:S07]  /*2c20*/  LEA.HI.X R19, R0, UR7, R19, 0x2, P1 ;  /* 0x0000000700137c11 */ /* 0x000fce00088f1413 */
[----:B------:R-:W-:Y:S05]  /*2c30*/  @P0 BRA `(.L_x_3) ;  /* 0x00000008001c0947 */ /* 0x000fea0003800000 */
[----:B------:R-:W-:Y:S01]  /*2c40*/  FMUL R97, R97, UR4 ;  /* 0x0000000461617c20 */ /* 0x000fe20008400000 */
[----:B------:R-:W-:Y:S01]  /*2c50*/  FMUL R183, R183, UR4 ;  /* 0x00000004b7b77c20 */ /* 0x000fe20008400000 */
[----:B------:R-:W-:Y:S01]  /*2c60*/  FMUL R185, R185, UR4 ;  /* 0x00000004b9b97c20 */ /* 0x000fe20008400000 */
[----:B------:R-:W-:Y:S01]  /*2c70*/  FMUL R127, R127, UR4 ;  /* 0x000000047f7f7c20 */ /* 0x000fe20008400000 */
[----:B------:R-:W-:Y:S01]  /*2c80*/  FMUL R139, R139, UR4 ;  /* 0x000000048b8b7c20 */ /* 0x000fe20008400000 */
[----:B------:R-:W-:Y:S01]  /*2c90*/  FMUL R155, R155, UR4 ;  /* 0x000000049b9b7c20 */ /* 0x000fe20008400000 */
[----:B------:R-:W-:Y:S01]  /*2ca0*/  FMUL R69, R69, UR4 ;  /* 0x0000000445457c20 */ /* 0x000fe20008400000 */
[----:B------:R-:W-:Y:S01]  /*2cb0*/  FMUL R5, R5, UR4 ;  /* 0x0000000405057c20 */ /* 0x000fe20008400000 */
[----:B------:R-:W-:Y:S01]  /*2cc0*/  IMAD.WIDE R2, R21, 0x4, R18 ;  /* 0x0000000415027825 */ /* 0x000fe200078e0212 */
[----:B------:R-:W-:Y:S03]  /*2cd0*/  STG.E desc[UR8][R18.64], R23 ;  /* 0x0000001712007986 */ /* 0x000fe6000c101908 */
[----:B------:R-:W-:Y:S01]  /*2ce0*/  FMUL R99, R99, UR4 ;  /* 0x0000000463637c20 */ /* 0x000fe20008400000 */
[----:B------:R-:W-:Y:S01]  /*2cf0*/  FMUL R113, R113, UR4 ;  /* 0x0000000471717c20 */ /* 0x000fe20008400000 */
[----:B------:R-:W-:Y:S01]  /*2d00*/  FMUL R157, R157, UR4 ;  /* 0x000000049d9d7c20 */ /* 0x000fe20008400000 */
[----:B------:R-:W-:Y:S01]  /*2d10*/  STG.E desc[UR8][R18.64+0x40], R97 ;  /* 0x0000406112007986 */ /* 0x000fe2000c101908 */
        /* <DEDUP_REMOVED lines=27> */
[----:B------:R1:W-:Y:S01]  /*2ed0*/  STG.E desc[UR8][R2.64], R5 ;  /* 0x0000000502007986 */ /* 0x0003e2000c101908 */
        /* <DEDUP_REMOVED lines=11> */
[----:B-1----:R-:W-:Y:S01]  /*2f90*/  IMAD.WIDE R4, R21, 0x4, R2 ;  /* 0x0000000415047825 */ /* 0x002fe200078e0202 */
        /* <DEDUP_REMOVED lines=31> */
[----:B------:R-:W-:Y:S04]  /*3190*/  STG.E desc[UR8][R4.64+0xc0], R161 ;  /* 0x0000c0a104007986 */ /* 0x000fe8000c101908 */
[----:B------:R-:W-:Y:S04]  /*31a0*/  STG.E desc[UR8][R4.64+0x100], R163 ;  /* 0x000100a304007986 */ /* 0x000fe8000c101908 */
[----:B------:R-:W-:Y:S04]  /*31b0*/  STG.E desc[UR8][R4.64+0x140], R143 ;  /* 0x0001408f04007986 */ /* 0x000fe8000c101908 */
[----:B------:R-:W-:Y:S04]  /*31c0*/  STG.E desc[UR8][R4.64+0x180], R67 ;  /* 0x0001804304007986 */ /* 0x000fe8000c101908 */
[----:B------:R1:W-:Y:S04]  /*31d0*/  STG.E desc[UR8][R4.64+0x1c0], R75 ;  /* 0x0001c04b04007986 */ /* 0x0003e8000c101908 */
[----:B------:R-:W-:Y:S04]  /*31e0*/  STG.E desc[UR8][R2.64], R9 ;  /* 0x0000000902007986 */ /* 0x000fe8000c101908 */
[----:B------:R-:W-:Y:S01]  /*31f0*/  STG.E desc[UR8][R2.64+0x40], R103 ;  /* 0x0000406702007986 */ /* 0x000fe2000c101908 */
[----:B-1----:R-:W-:-:S03]  /*3200*/  IMAD.WIDE R4, R21, 0x4, R2 ;  /* 0x0000000415047825 */ /* 0x002fc600078e0202 */
[----:B------:R-:W-:Y:S04]  /*3210*/  STG.E desc[UR8][R2.64+0x80], R117 ;  /* 0x0000807502007986 */ /* 0x000fe8000c101908 */
        /* <DEDUP_REMOVED lines=39> */
[----:B------:R-:W-:Y:S01]  /*3490*/  STG.E desc[UR8][R2.64+0x1c0], R95 ;  /* 0x0001c05f02007986 */ /* 0x000fe2000c101908 */
[----:B------:R-:W-:Y:S05]  /*34a0*/  EXIT ;  /* 0x000000000000794d */ /* 0x000fea0003800000 */
.L_x_3:
[----:B------:R-:W2:Y:S04]  /*34b0*/  LDG.E R3, desc[UR8][R18.64+0x80] ;  /* 0x0000800812037981 */ /* 0x000ea8000c1e1900 */
[----:B------:R-:W3:Y:S04]  /*34c0*/  LDG.E R0, desc[UR8][R18.64] ;  /* 0x0000000812007981 */ /* 0x000ee8000c1e1900 */
[----:B------:R-:W4:Y:S04]  /*34d0*/  LDG.E R2, desc[UR8][R18.64+0x40] ;  /* 0x0000400812027981 */ /* 0x000f28000c1e1900 */
[----:B------:R-:W5:Y:S04]  /*34e0*/  LDG.E R6, desc[UR8][R18.64+0xc0] ;  /* 0x0000c00812067981 */ /* 0x000f68000c1e1900 */
[----:B------:R-:W5:Y:S04]  /*34f0*/  LDG.E R8, desc[UR8][R18.64+0x100] ;  /* 0x0001000812087981 */ /* 0x000f68000c1e1900 */
[----:B------:R-:W5:Y:S04]  /*3500*/  LDG.E R10, desc[UR8][R18.64+0x140] ;  /* 0x00014008120a7981 */ /* 0x000f68000c1e1900 */
[----:B------:R-:W5:Y:S04]  /*3510*/  LDG.E R12, desc[UR8][R18.64+0x180] ;  /* 0x00018008120c7981 */ /* 0x000f68000c1e1900 */
[----:B------:R-:W5:Y:S01]  /*3520*/  LDG.E R14, desc[UR8][R18.64+0x1c0] ;  /* 0x0001c008120e7981 */ /* 0x000f62000c1e1900 */
[----:B--2---:R-:W-:Y:S01]  /*3530*/  FMUL R4, R3, UR5 ;  /* 0x0000000503047c20 */ /* 0x004fe20008400000 */
[----:B---3--:R-:W-:Y:S01]  /*3540*/  FFMA R3, R0, UR5, R23 ;  /* 0x0000000500037c23 */ /* 0x008fe20008000017 */
[----:B----4-:R-:W-:Y:S01]  /*3550*/  FMUL R2, R2, UR5 ;  /* 0x0000000502027c20 */ /* 0x010fe20008400000 */
[----:B-----5:R-:W-:Y:S01]  /*3560*/  FMUL R6, R6, UR5 ;  /* 0x0000000506067c20 */ /* 0x020fe20008400000 */
[----:B------:R-:W-:Y:S01]  /*3570*/  FMUL R8, R8, UR5 ;  /* 0x0000000508087c20 */ /* 0x000fe20008400000 */
[----:B------:R-:W-:Y:S01]  /*3580*/  FMUL R10, R10, UR5 ;  /* 0x000000050a0a7c20 */ /* 0x000fe20008400000 */
[----:B------:R-:W-:Y:S01]  /*3590*/  FMUL R12, R12, UR5 ;  /* 0x000000050c0c7c20 */ /* 0x000fe20008400000 */
[----:B------:R-:W-:Y:S01]  /*35a0*/  FMUL R14, R14, UR5 ;  /* 0x000000050e0e7c20 */ /* 0x000fe20008400000 */
[----:B------:R-:W-:Y:S01]  /*35b0*/  FFMA R97, R97, UR4, R2 ;  /* 0x0000000461617c23 */ /* 0x000fe20008000002 */
[----:B------:R-:W-:Y:S01]  /*35c0*/  FFMA R183, R183, UR4, R4 ;  /* 0x00000004b7b77c23 */ /* 0x000fe20008000004 */
[----:B------:R-:W-:Y:S01]  /*35d0*/  FFMA R185, R185, UR4, R6 ;  /* 0x00000004b9b97c23 */ /* 0x000fe20008000006 */
[----:B------:R1:W-:Y:S01]  /*35e0*/  STG.E desc[UR8][R18.64], R3 ;  /* 0x0000000312007986 */ /* 0x0003e2000c101908 */
[----:B------:R-:W-:Y:S01]  /*35f0*/  FFMA R127, R127, UR4, R8 ;  /* 0x000000047f7f7c23 */ /* 0x000fe20008000008 */
[----:B------:R-:W-:Y:S01]  /*3600*/  FFMA R139, R139, UR4, R10 ;  /* 0x000000048b8b7c23 */ /* 0x000fe2000800000a */
[----:B------:R-:W-:Y:S01]  /*3610*/  FFMA R155, R155, UR4, R12 ;  /* 0x000000049b9b7c23 */ /* 0x000fe2000800000c */
[----:B------:R-:W-:Y:S01]  /*3620*/  FFMA R69, R69, UR4, R14 ;  /* 0x0000000445457c23 */ /* 0x000fe2000800000e */
        /* <DEDUP_REMOVED lines=16> */
[----:B--2---:R-:W-:-:S04]  /*3730*/  FMUL R0, R0, UR5 ;  /* 0x0000000500007c20 */ /* 0x004fc80008400000 */
[----:B------:R-:W-:Y:S01]  /*3740*/  FFMA R5, R5, UR4, R0 ;  /* 0x0000000405057c23 */ /* 0x000fe20008000000 */
[----:B---3--:R-:W-:Y:S01]  /*3750*/  FMUL R4, R4, UR5 ;  /* 0x0000000504047c20 */ /* 0x008fe20008400000 */
        /* <DEDUP_REMOVED lines=30> */
[----:B-1----:R-:W-:-:S04]  /*3940*/  IMAD.WIDE R2, R21, 0x4, R4 ;  /* 0x0000000415027825 */ /* 0x002fc800078e0204 */
[----:B--2---:R-:W-:Y:S01]  /*3950*/  FMUL R0, R0, UR5 ;  /* 0x0000000500007c20 */ /* 0x004fe20008400000 */
        /* <DEDUP_REMOVED lines=10> */
[----:B------:R-:W-:Y:S01]  /*3a00*/  FFMA R161, R161, UR4, R10 ;  /* 0x00000004a1a17c23 */ /* 0x000fe2000800000a */
[----:B------:R-:W-:Y:S01]  /*3a10*/  FFMA R163, R163, UR4, R12 ;  /* 0x00000004a3a37c23 */ /* 0x000fe2000800000c */
[----:B------:R-:W-:Y:S01]  /*3a20*/  FFMA R143, R143, UR4, R14 ;  /* 0x000000048f8f7c23 */ /* 0x000fe2000800000e */
[----:B------:R-:W-:Y:S01]  /*3a30*/  FFMA R67, R67, UR4, R16 ;  /* 0x0000000443437c23 */ /* 0x000fe20008000010 */
[----:B------:R-:W-:Y:S01]  /*3a40*/  FFMA R75, R75, UR4, R18 ;  /* 0x000000044b4b7c23 */ /* 0x000fe20008000012 */
[----:B------:R1:W-:Y:S04]  /*3a50*/  STG.E desc[UR8][R4.64], R7 ;  /* 0x0000000704007986 */ /* 0x0003e8000c101908 */
[----:B------:R-:W-:Y:S04]  /*3a60*/  STG.E desc[UR8][R4.64+0x40], R101 ;  /* 0x0000406504007986 */ /* 0x000fe8000c101908 */
[----:B------:R-:W-:Y:S04]  /*3a70*/  STG.E desc[UR8][R4.64+0x80], R115 ;  /* 0x0000807304007986 */ /* 0x000fe8000c101908 */
[----:B------:R-:W-:Y:S04]  /*3a80*/  STG.E desc[UR8][R4.64+0xc0], R161 ;  /* 0x0000c0a104007986 */ /* 0x000fe8000c101908 */
[----:B------:R-:W-:Y:S04]  /*3a90*/  STG.E desc[UR8][R4.64+0x100], R163 ;  /* 0x000100a304007986 */ /* 0x000fe8000c101908 */
[----:B------:R-:W-:Y:S04]  /*3aa0*/  STG.E desc[UR8][R4.64+0x140], R143 ;  /* 0x0001408f04007986 */ /* 0x000fe8000c101908 */
[----:B------:R-:W-:Y:S04]  /*3ab0*/  STG.E desc[UR8][R4.64+0x180], R67 ;  /* 0x0001804304007986 */ /* 0x000fe8000c101908 */
[----:B------:R2:W-:Y:S04]  /*3ac0*/  STG.E desc[UR8][R4.64+0x1c0], R75 ;  /* 0x0001c04b04007986 */ /* 0x0005e8000c101908 */
[----:B------:R-:W3:Y:S04]  /*3ad0*/  LDG.E R0, desc[UR8][R2.64] ;  /* 0x0000000802007981 */ /* 0x000ee8000c1e1900 */
[----:B------:R-:W4:Y:S04]  /*3ae0*/  LDG.E R6, desc[UR8][R2.64+0x40] ;  /* 0x0000400802067981 */ /* 0x000f28000c1e1900 */
[----:B-1----:R-:W2:Y:S04]  /*3af0*/  LDG.E R7, desc[UR8][R2.64+0x80] ;  /* 0x0000800802077981 */ /* 0x002ea8000c1e1900 */
[----:B------:R-:W5:Y:S04]  /*3b00*/  LDG.E R8, desc[UR8][R2.64+0xc0] ;  /* 0x0000c00802087981 */ /* 0x000f68000c1e1900 */
[----:B------:R-:W5:Y:S04]  /*3b10*/  LDG.E R10, desc[UR8][R2.64+0x100] ;  /* 0x00010008020a7981 */ /* 0x000f68000c1e1900 */
[----:B------:R-:W5:Y:S04]  /*3b20*/  LDG.E R12, desc[UR8][R2.64+0x140] ;  /* 0x00014008020c7981 */ /* 0x000f68000c1e1900 */
[----:B------:R-:W5:Y:S04]  /*3b30*/  LDG.E R14, desc[UR8][R2.64+0x180] ;  /* 0x00018008020e7981 */ /* 0x000f68000c1e1900 */
[----:B------:R-:W5:Y:S01]  /*3b40*/  LDG.E R16, desc[UR8][R2.64+0x1c0] ;  /* 0x0001c00802107981 */ /* 0x000f62000c1e1900 */
[----:B---3--:R-:W-:Y:S01]  /*3b50*/  FMUL R0, R0, UR5 ;  /* 0x0000000500007c20 */ /* 0x008fe20008400000 */
[----:B----4-:R-:W-:Y:S01]  /*3b60*/  FMUL R6, R6, UR5 ;  /* 0x0000000506067c20 */ /* 0x010fe20008400000 */
[----:B--2---:R-:W-:Y:S01]  /*3b70*/  FMUL R4, R7, UR5 ;  /* 0x0000000507047c20 */ /* 0x004fe20008400000 */
        /* <DEDUP_REMOVED lines=13> */
[----:B------:R-:W-:Y:S01]  /*3c50*/  IMAD.WIDE R4, R21, 0x4, R2 ;  /* 0x0000000415047825 */ /* 0x000fe200078e0202 */
        /* <DEDUP_REMOVED lines=10> */
[----:B------:R-:W2:Y:S04]  /*3d00*/  LDG.E R7, desc[UR8][R4.64+0x80] ;  /* 0x0000800804077981 */ /* 0x000ea8000c1e1900 */
[----:B------:R-:W5:Y:S04]  /*3d10*/  LDG.E R8, desc[UR8][R4.64+0xc0] ;  /* 0x0000c00804087981 */ /* 0x000f68000c1e1900 */
[----:B-1----:R-:W5:Y:S04]  /*3d20*/  LDG.E R9, desc[UR8][R4.64+0x100] ;  /* 0x0001000804097981 */ /* 0x002f68000c1e1900 */
[----:B------:R-:W5:Y:S04]  /*3d30*/  LDG.E R10, desc[UR8][R4.64+0x140] ;  /* 0x00014008040a7981 */ /* 0x000f68000c1e1900 */
[----:B------:R-:W5:Y:S04]  /*3d40*/  LDG.E R12, desc[UR8][R4.64+0x180] ;  /* 0x00018008040c7981 */ /* 0x000f68000c1e1900 */
[----:B------:R-:W5:Y:S01]  /*3d50*/  LDG.E R14, desc[UR8][R4.64+0x1c0] ;  /* 0x0001c008040e7981 */ /* 0x000f62000c1e1900 */
[----:B---3--:R-:W-:-:S04]  /*3d60*/  FMUL R0, R0, UR5 ;  /* 0x0000000500007c20 */ /* 0x008fc80008400000 */
[----:B------:R-:W-:Y:S01]  /*3d70*/  FFMA R11, R11, UR4, R0 ;  /* 0x000000040b0b7c23 */ /* 0x000fe20008000000 */
        /* <DEDUP_REMOVED lines=24> */
[----:B------:R-:W2:Y:S04]  /*3f00*/  LDG.E R7, desc[UR8][R2.64+0x80] ;  /* 0x0000800802077981 */ /* 0x000ea8000c1e1900 */
[----:B------:R-:W4:Y:S04]  /*3f10*/  LDG.E R6, desc[UR8][R2.64+0x40] ;  /* 0x0000400802067981 */ /* 0x000f28000c1e1900 */
[----:B------:R-:W5:Y:S04]  /*3f20*/  LDG.E R8, desc[UR8][R2.64+0xc0] ;  /* 0x0000c00802087981 */ /* 0x000f68000c1e1900 */
[----:B------:R-:W5:Y:S04]  /*3f30*/  LDG.E R9, desc[UR8][R2.64+0x100] ;  /* 0x0001000802097981 */ /* 0x000f68000c1e1900 */
[----:B------:R-:W5:Y:S04]  /*3f40*/  LDG.E R10, desc[UR8][R2.64+0x140] ;  /* 0x00014008020a7981 */ /* 0x000f68000c1e1900 */
[----:B-1----:R-:W5:Y:S04]  /*3f50*/  LDG.E R11, desc[UR8][R2.64+0x180] ;  /* 0x00018008020b7981 */ /* 0x002f68000c1e1900 */
[----:B------:R-:W5:Y:S01]  /*3f60*/  LDG.E R12, desc[UR8][R2.64+0x1c0] ;  /* 0x0001c008020c7981 */ /* 0x000f62000c1e1900 */
[----:B---3--:R-:W-:Y:S01]  /*3f70*/  FMUL R0, R0, UR5 ;  /* 0x0000000500007c20 */ /* 0x008fe20008400000 */
[----:B--2---:R-:W-:-:S03]  /*3f80*/  FMUL R4, R7, UR5 ;  /* 0x0000000507047c20 */ /* 0x004fc60008400000 */
[----:B------:R-:W-:Y:S01]  /*3f90*/  FFMA R13, R13, UR4, R0 ;  /* 0x000000040d0d7c23 */ /* 0x000fe20008000000 */
[----:B------:R-:W-:Y:S01]  /*3fa0*/  FFMA R121, R121, UR4, R4 ;  /* 0x0000000479797c23 */ /* 0x000fe20008000004 */
        /* <DEDUP_REMOVED lines=12> */
[----:B------:R-:W-:Y:S01]  /*4070*/  IMAD.WIDE R4, R21, 0x4, R2 ;  /* 0x0000000415047825 */ /* 0x000fe200078e0202 */
[----:B------:R-:W-:Y:S04]  /*4080*/  STG.E desc[UR8][R2.64], R13 ;  /* 0x0000000d02007986 */ /* 0x000fe8000c101908 */
[----:B------:R-:W-:Y:S04]  /*4090*/  STG.E desc[UR8][R2.64+0x40], R107 ;  /* 0x0000406b02007986 */ /* 0x000fe8000c101908 */
[----:B------:R-:W-:Y:S04]  /*40a0*/  STG.E desc[UR8][R2.64+0x80], R121 ;  /* 0x0000807902007986 */ /* 0x000fe8000c101908 */
[----:B------:R-:W-:Y:S04]  /*40b0*/  STG.E desc[UR8][R2.64+0xc0], R173 ;  /* 0x0000c0ad02007986 */ /* 0x000fe8000c101908 */
[----:B------:R-:W-:Y:S04]  /*40c0*/  STG.E desc[UR8][R2.64+0x100], R175 ;  /* 0x000100af02007986 */ /* 0x000fe8000c101908 */
[----:B------:R-:W-:Y:S04]  /*40d0*/  STG.E desc[UR8][R2.64+0x140], R133 ;  /* 0x0001408502007986 */ /* 0x000fe8000c101908 */
[----:B------:R-:W-:Y:S04]  /*40e0*/  STG.E desc[UR8][R2.64+0x180], R149 ;  /* 0x0001809502007986 */ /* 0x000fe8000c101908 */
[----:B------:R1:W-:Y:S04]  /*40f0*/  STG.E desc[UR8][R2.64+0x1c0], R87 ;  /* 0x0001c05702007986 */ /* 0x0003e8000c101908 */
[----:B------:R-:W2:Y:S04]  /*4100*/  LDG.E R0, desc[UR8][R4.64] ;  /* 0x0000000804007981 */ /* 0x000ea8000c1e1900 */
[----:B------:R-:W1:Y:S04]  /*4110*/  LDG.E R7, desc[UR8][R4.64+0x80] ;  /* 0x0000800804077981 */ /* 0x000e68000c1e1900 */
[----:B------:R-:W3:Y:S04]  /*4120*/  LDG.E R6, desc[UR8][R4.64+0x40] ;  /* 0x0000400804067981 */ /* 0x000ee8000c1e1900 */
[----:B------:R-:W4:Y:S04]  /*4130*/  LDG.E R8, desc[UR8][R4.64+0xc0] ;  /* 0x0000c00804087981 */ /* 0x000f28000c1e1900 */
[----:B------:R-:W5:Y:S04]  /*4140*/  LDG.E R9, desc[UR8][R4.64+0x100] ;  /* 0x0001000804097981 */ /* 0x000f68000c1e1900 */
[----:B------:R-:W5:Y:S04]  /*4150*/  LDG.E R10, desc[UR8][R4.64+0x140] ;  /* 0x00014008040a7981 */ /* 0x000f68000c1e1900 */
[----:B------:R-:W5:Y:S04]  /*4160*/  LDG.E R11, desc[UR8][R4.64+0x180] ;  /* 0x00018008040b7981 */ /* 0x000f68000c1e1900 */
[----:B------:R-:W5:Y:S01]  /*4170*/  LDG.E R12, desc[UR8][R4.64+0x1c0] ;  /* 0x0001c008040c7981 */ /* 0x000f62000c1e1900 */
[----:B--2---:R-:W-:Y:S01]  /*4180*/  FMUL R0, R0, UR5 ;  /* 0x0000000500007c20 */ /* 0x004fe20008400000 */
[----:B-1----:R-:W-:-:S03]  /*4190*/  FMUL R2, R7, UR5 ;  /* 0x0000000507027c20 */ /* 0x002fc60008400000 */
[----:B------:R-:W-:Y:S01]  /*41a0*/  FFMA R15, R15, UR4, R0 ;  /* 0x000000040f0f7c23 */ /* 0x000fe20008000000 */
[----:B------:R-:W-:Y:S01]  /*41b0*/  FFMA R123, R123, UR4, R2 ;  /* 0x000000047b7b7c23 */ /* 0x000fe20008000002 */
[----:B---3--:R-:W-:Y:S01]  /*41c0*/  FMUL R6, R6, UR5 ;  /* 0x0000000506067c20 */ /* 0x008fe20008400000 */
[----:B----4-:R-:W-:Y:S01]  /*41d0*/  FMUL R8, R8, UR5 ;  /* 0x0000000508087c20 */ /* 0x010fe20008400000 */
[----:B-----5:R-:W-:Y:S01]  /*41e0*/  FMUL R0, R9, UR5 ;  /* 0x0000000509007c20 */ /* 0x020fe20008400000 */
        /* <DEDUP_REMOVED lines=51> */
.L_x_4:
        /* <DEDUP_REMOVED lines=14> */
.L_x_9:


//--------------------- .text._Z11gemm_deviceIN4cute5tupleIJiiiEEENS1_IJNS0_1CILi128EEES4_NS3_ILi8EEEEEEfNS1_IJNS3_ILi1EEEiEEENS0_6LayoutINS1_IJS4_S5_EEENS1_IJS7_S4_EEEEENS9_INS1_IJNS3_ILi32EEES5_EEENS1_IJS7_SD_EEEEEfS8_SC_SG_fS8_NS9_INS1_IJS4_S4_EEESB_EENS9_INS1_IJNS3_ILi16EEESJ_EEENS1_IJS7_SJ_EEEEEffEvT_T0_PKT1_T2_T3_T4_PKT5_T6_T7_T8_PT9_T10_T11_T12_T13_T14_ --------------------------
	.section	.text._Z11gemm_deviceIN4cute5tupleIJiiiEEENS1_IJNS0_1CILi128EEES4_NS3_ILi8EEEEEEfNS1_IJNS3_ILi1EEEiEEENS0_6LayoutINS1_IJS4_S5_EEENS1_IJS7_S4_EEEEENS9_INS1_IJNS3_ILi32EEES5_EEENS1_IJS7_SD_EEEEEfS8_SC_SG_fS8_NS9_INS1_IJS4_S4_EEESB_EENS9_INS1_IJNS3_ILi16EEESJ_EEENS1_IJS7_SJ_EEEEEffEvT_T0_PKT1_T2_T3_T4_PKT5_T6_T7_T8_PT9_T10_T11_T12_T13_T14_,"ax",@progbits
	.align	128
.text._Z11gemm_deviceIN4cute5tupleIJiiiEEENS1_IJNS0_1CILi128EEES4_NS3_ILi8EEEEEEfNS1_IJNS3_ILi1EEEiEEENS0_6LayoutINS1_IJS4_S5_EEENS1_IJS7_S4_EEEEENS9_INS1_IJNS3_ILi32EEES5_EEENS1_IJS7_SD_EEEEEfS8_SC_SG_fS8_NS9_INS1_IJS4_S4_EEESB_EENS9_INS1_IJNS3_ILi16EEESJ_EEENS1_IJS7_SJ_EEEEEffEvT_T0_PKT1_T2_T3_T4_PKT5_T6_T7_T8_PT9_T10_T11_T12_T13_T14_:
        .type           _Z11gemm_deviceIN4cute5tupleIJiiiEEENS1_IJNS0_1CILi128EEES4_NS3_ILi8EEEEEEfNS1_IJNS3_ILi1EEEiEEENS0_6LayoutINS1_IJS4_S5_EEENS1_IJS7_S4_EEEEENS9_INS1_IJNS3_ILi32EEES5_EEENS1_IJS7_SD_EEEEEfS8_SC_SG_fS8_NS9_INS1_IJS4_S4_EEESB_EENS9_INS1_IJNS3_ILi16EEESJ_EEENS1_IJS7_SJ_EEEEEffEvT_T0_PKT1_T2_T3_T4_PKT5_T6_T7_T8_PT9_T10_T11_T12_T13_T14_,@function
        .size           _Z11gemm_deviceIN4cute5tupleIJiiiEEENS1_IJNS0_1CILi128EEES4_NS3_ILi8EEEEEEfNS1_IJNS3_ILi1EEEiEEENS0_6LayoutINS1_IJS4_S5_EEENS1_IJS7_S4_EEEEENS9_INS1_IJNS3_ILi32EEES5_EEENS1_IJS7_SD_EEEEEfS8_SC_SG_fS8_NS9_INS1_IJS4_S4_EEESB_EENS9_INS1_IJNS3_ILi16EEESJ_EEENS1_IJS7_SJ_EEEEEffEvT_T0_PKT1_T2_T3_T4_PKT5_T6_T7_T8_PT9_T10_T11_T12_T13_T14_,(.L_x_10 - _Z11gemm_deviceIN4cute5tupleIJiiiEEENS1_IJNS0_1CILi128EEES4_NS3_ILi8EEEEEEfNS1_IJNS3_ILi1EEEiEEENS0_6LayoutINS1_IJS4_S5_EEENS1_IJS7_S4_EEEEENS9_INS1_IJNS3_ILi32EEES5_EEENS1_IJS7_SD_EEEEEfS8_SC_SG_fS8_NS9_INS1_IJS4_S4_EEESB_EENS9_INS1_IJNS3_ILi16EEESJ_EEENS1_IJS7_SJ_EEEEEffEvT_T0_PKT1_T2_T3_T4_PKT5_T6_T7_T8_PT9_T10_T11_T12_T13_T14_)
        .other          _Z11gemm_deviceIN4cute5tupleIJiiiEEENS1_IJNS0_1CILi128EEES4_NS3_ILi8EEEEEEfNS1_IJNS3_ILi1EEEiEEENS0_6LayoutINS1_IJS4_S5_EEENS1_IJS7_S4_EEEEENS9_INS1_IJNS3_ILi32EEES5_EEENS1_IJS7_SD_EEEEEfS8_SC_SG_fS8_NS9_INS1_IJS4_S4_EEESB_EENS9_INS1_IJNS3_ILi16EEESJ_EEENS1_IJS7_SJ_EEEEEffEvT_T0_PKT1_T2_T3_T4_PKT5_T6_T7_T8_PT9_T10_T11_T12_T13_T14_,@"STO_CUDA_ENTRY STV_DEFAULT"
_Z11gemm_deviceIN4cute5tupleIJiiiEEENS1_IJNS0_1CILi128EEES4_NS3_ILi8EEEEEEfNS1_IJNS3_ILi1EEEiEEENS0_6LayoutINS1_IJS4_S5_EEENS1_IJS7_S4_EEEEENS9_INS1_IJNS3_ILi32EEES5_EEENS1_IJS7_SD_EEEEEfS8_SC_SG_fS8_NS9_INS1_IJS4_S4_EEESB_EENS9_INS1_IJNS3_ILi16EEESJ_EEENS1_IJS7_SJ_EEEEEffEvT_T0_PKT1_T2_T3_T4_PKT5_T6_T7_T8_PT9_T10_T11_T12_T13_T14_:
[----:B------:R-:W-:Y:S01]  /*0000*/  LDC R1, c[0x0][0x28] ;  /* 0x00000a00ff017b82 */ /* 0x000fe20000000800 */
[----:B------:R-:W1:Y:S07]  /*0010*/  S2R R2, SR_TID.X ;  /* 0x0000000000027919 */ /* 0x000e6e0000002100 */
[----:B------:R-:W2:Y:S01]  /*0020*/  LDC R5, c[0x0][0x218] ;  /* 0x00008600ff057b82 */ /* 0x000ea20000000800 */
[----:B------:R-:W-:Y:S01]  /*0030*/  ULDC.64 UR10, c[0x0][0x208] ;  /* 0x00008200000a7ab9 */ /* 0x000fe20000000a00 */
[----:B------:R-:W-:Y:S01]  /*0040*/  HFMA2.MMA R65, -RZ, RZ, 0, 0 ;  /* 0x00000000ff417435 */ /* 0x000fe200000001ff */
[----:B------:R-:W3:Y:S01]  /*0050*/  S2R R10, SR_CTAID.Y ;  /* 0x00000000000a7919 */ /* 0x000ee20000002600 */
[----:B------:R-:W-:Y:S01]  /*0060*/  HFMA2.MMA R33, -RZ, RZ, 0, 0 ;  /* 0x00000000ff217435 */ /* 0x000fe200000001ff */
[----:B------:R-:W-:Y:S01]  /*0070*/  CS2R R72, SRZ ;  /* 0x0000000000487805 */ /* 0x000fe2000001ff00 */
[----:B------:R-:W-:Y:S01]  /*0080*/  HFMA2.MMA R15, -RZ, RZ, 0, 0 ;  /* 0x00000000ff0f7435 */ /* 0x000fe200000001ff */
[----:B------:R-:W3:Y:S01]  /*0090*/  S2R R21, SR_CTAID.X ;  /* 0x0000000000157919 */ /* 0x000ee20000002500 */
[----:B------:R-:W3:Y:S01]  /*00a0*/  LDC R0, c[0x0][0x248] ;  /* 0x00009200ff007b82 */ /* 0x000ee20000000800 */
[----:B------:R-:W-:Y:S01]  /*00b0*/  HFMA2.MMA R20, -RZ, RZ, 0, 0 ;  /* 0x00000000ff147435 */ /* 0x000fe200000001ff */
[----:B------:R-:W-:Y:S01]  /*00c0*/  CS2R R112, SRZ ;  /* 0x0000000000707805 */ /* 0x000fe2000001ff00 */
[----:B------:R-:W4:Y:S01]  /*00d0*/  S2R R8, SR_TID.X ;  /* 0x0000000000087919 */ /* 0x000f220000002100 */
[----:B------:R-:W-:Y:S01]  /*00e0*/  HFMA2.MMA R80, -RZ, RZ, 0, 0 ;  /* 0x00000000ff507435 */ /* 0x000fe200000001ff */
[----:B------:R-:W-:Y:S01]  /*00f0*/  MOV R41, RZ ;  /* 0x000000ff00297202 */ /* 0x000fe20000000f00 */
[----:B------:R-:W-:Y:S01]  /*0100*/  HFMA2.MMA R52, -RZ, RZ, 0, 0 ;  /* 0x00000000ff347435 */ /* 0x000fe200000001ff */
[----:B------:R-:W-:Y:S01]  /*0110*/  CS2R R110, SRZ ;  /* 0x00000000006e7805 */ /* 0x000fe2000001ff00 */
[----:B------:R-:W-:Y:S01]  /*0120*/  HFMA2.MMA R70, -RZ, RZ, 0, 0 ;  /* 0x00000000ff467435 */ /* 0x000fe200000001ff */
[----:B------:R-:W-:Y:S01]  /*0130*/  CS2R R74, SRZ ;  /* 0x00000000004a7805 */ /* 0x000fe2000001ff00 */
[----:B------:R-:W-:Y:S01]  /*0140*/  HFMA2.MMA R51, -RZ, RZ, 0, 0 ;  /* 0x00000000ff337435 */ /* 0x000fe200000001ff */
[----:B------:R-:W-:Y:S01]  /*0150*/  CS2R R66, SRZ ;  /* 0x0000000000427805 */ /* 0x000fe2000001ff00 */
[----:B------:R-:W-:Y:S01]  /*0160*/  HFMA2.MMA R27, -RZ, RZ, 0, 0 ;  /* 0x00000000ff1b7435 */ /* 0x000fe200000001ff */
[----:B------:R-:W-:-:S02]  /*0170*/  CS2R R108, SRZ ;  /* 0x00000000006c7805 */ /* 0x000fc4000001ff00 */
[----:B------:R-:W-:Y:S02]  /*0180*/  CS2R R42, SRZ ;  /* 0x00000000002a7805 */ /* 0x000fe4000001ff00 */
[----:B------:R-:W-:Y:S02]  /*0190*/  CS2R R34, SRZ ;  /* 0x0000000000227805 */ /* 0x000fe4000001ff00 */
[----:B--2---:R-:W-:Y:S02]  /*01a0*/  ISETP.GE.AND P1, PT, R5, 0x1, PT ;  /* 0x000000010500780c */ /* 0x004fe40003f26270 */
[----:B------:R-:W-:Y:S02]  /*01b0*/  CS2R R106, SRZ ;  /* 0x00000000006a7805 */ /* 0x000fe4000001ff00 */
[----:B------:R-:W-:Y:S02]  /*01c0*/  CS2R R104, SRZ ;  /* 0x0000000000687805 */ /* 0x000fe4000001ff00 */
[----:B------:R-:W-:-:S02]  /*01d0*/  CS2R R102, SRZ ;  /* 0x0000000000667805 */ /* 0x000fc4000001ff00 */
[----:B------:R-:W-:Y:S02]  /*01e0*/  MOV R13, RZ ;  /* 0x000000ff000d7202 */ /* 0x000fe40000000f00 */
[----:B------:R-:W-:Y:S02]  /*01f0*/  CS2R R76, SRZ ;  /* 0x00000000004c7805 */ /* 0x000fe4000001ff00 */
[----:B------:R-:W-:Y:S02]  /*0200*/  MOV R17, RZ ;  /* 0x000000ff00117202 */ /* 0x000fe40000000f00 */
[----:B------:R-:W-:Y:S02]  /*0210*/  CS2R R68, SRZ ;  /* 0x0000000000447805 */ /* 0x000fe4000001ff00 */
[----:B-1----:R-:W-:Y:S02]  /*0220*/  SHF.R.U32.HI R4, RZ, 0x4, R2 ;  /* 0x00000004ff047819 */ /* 0x002fe40000011602 */
[----:B------:R-:W-:-:S02]  /*0230*/  CS2R R44, SRZ ;  /* 0x00000000002c7805 */ /* 0x000fc4000001ff00 */
[----:B------:R-:W-:Y:S02]  /*0240*/  LOP3.LUT R3, R2, 0xf, RZ, 0xc0, !PT ;  /* 0x0000000f02037812 */ /* 0x000fe400078ec0ff */
[----:B------:R-:W-:Y:S02]  /*0250*/  CS2R R36, SRZ ;  /* 0x0000000000247805 */ /* 0x000fe4000001ff00 */
[----:B------:R-:W-:Y:S02]  /*0260*/  LOP3.LUT R4, R4, 0xf, RZ, 0xc0, !PT ;  /* 0x0000000f04047812 */ /* 0x000fe400078ec0ff */
[----:B------:R-:W-:Y:S02]  /*0270*/  CS2R R78, SRZ ;  /* 0x00000000004e7805 */ /* 0x000fe4000001ff00 */
[----:B------:R-:W-:Y:S01]  /*0280*/  MOV R28, RZ ;  /* 0x000000ff001c7202 */ /* 0x000fe20000000f00 */
[-C--:B---3--:R-:W-:Y:S01]  /*0290*/  IMAD R2, R10, R0.reuse, R21 ;  /* 0x000000000a027224 */ /* 0x088fe200078e0215 */
[----:B------:R-:W-:Y:S01]  /*02a0*/  MOV R38, RZ ;  /* 0x000000ff00267202 */ /* 0x000fe20000000f00 */
[----:B------:R-:W-:Y:S01]  /*02b0*/  IMAD R3, R4, R0, R3 ;  /* 0x0000000004037224 */ /* 0x000fe200078e0203 */
[----:B------:R-:W-:-:S02]  /*02c0*/  MOV R86, RZ ;  /* 0x000000ff00567202 */ /* 0x000fc40000000f00 */
[----:B------:R-:W-:Y:S02]  /*02d0*/  CS2R R88, SRZ ;  /* 0x0000000000587805 */ /* 0x000fe4000001ff00 */
[----:B------:R-:W-:Y:S02]  /*02e0*/  MOV R59, RZ ;  /* 0x000000ff003b7202 */ /* 0x000fe40000000f00 */
[----:B------:R-:W-:Y:S02]  /*02f0*/  CS2R R92, SRZ ;  /* 0x00000000005c7805 */ /* 0x000fe4000001ff00 */
[----:B------:R-:W-:Y:S02]  /*0300*/  LEA R2, P0, R2, R3, 0x7 ;  /* 0x0000000302027211 */ /* 0x000fe400078038ff */
[----:B------:R-:W-:Y:S02]  /*0310*/  CS2R R18, SRZ ;  /* 0x0000000000127805 */ /* 0x000fe4000001ff00 */
[----:B----4-:R-:W-:-:S02]  /*0320*/  SHF.R.U32.HI R3, RZ, 0x4, R8 ;  /* 0x00000004ff037819 */ /* 0x010fc40000011608 */
[----:B------:R-:W-:Y:S02]  /*0330*/  CS2R R98, SRZ ;  /* 0x0000000000627805 */ /* 0x000fe4000001ff00 */
[----:B------:R-:W-:Y:S02]  /*0340*/  MOV R46, RZ ;  /* 0x000000ff002e7202 */ /* 0x000fe40000000f00 */
[----:B------:R-:W-:Y:S02]  /*0350*/  CS2R R100, SRZ ;  /* 0x0000000000647805 */ /* 0x000fe4000001ff00 */
[----:B------:R-:W-:Y:S02]  /*0360*/  CS2R R90, SRZ ;  /* 0x00000000005a7805 */ /* 0x000fe4000001ff00 */
[----:B------:R-:W-:Y:S02]  /*0370*/  CS2R R94, SRZ ;  /* 0x00000000005e7805 */ /* 0x000fe4000001ff00 */
[----:B------:R-:W-:-:S02]  /*0380*/  MOV R96, RZ ;  /* 0x000000ff00607202 */ /* 0x000fc40000000f00 */
[----:B------:R-:W-:Y:S02]  /*0390*/  LOP3.LUT R7, R8, 0xf, RZ, 0xc0, !PT ;  /* 0x0000000f08077812 */ /* 0x000fe400078ec0ff */
[----:B------:R-:W-:Y:S01]  /*03a0*/  LOP3.LUT R9, R3, 0xf, RZ, 0xc0, !PT ;  /* 0x0000000f03097812 */ /* 0x000fe200078ec0ff */
[----:B------:R-:W-:Y:S06]  /*03b0*/  @!P1 BRA `(.L_x_5) ;  /* 0x0000002c00089947 */ /* 0x000fec0003800000 */
[----:B------:R-:W1:Y:S01]  /*03c0*/  S2UR UR6, SR_CgaCtaId ;  /* 0x00000000000679c3 */ /* 0x000e620000008800 */
[----:B------:R-:W-:Y:S01]  /*03d0*/  IADD3 R5, R5, 0x7, RZ ;  /* 0x0000000705057810 */ /* 0x000fe20007ffe0ff */
[----:B------:R-:W-:Y:S01]  /*03e0*/  ULDC UR7, c[0x0][0x238] ;  /* 0x00008e0000077ab9 */ /* 0x000fe20000000800 */
[----:B------:R-:W-:Y:S01]  /*03f0*/  SHF.R.U32.HI R4, RZ, 0x5, R8 ;  /* 0x00000005ff047819 */ /* 0x000fe20000011608 */
[----:B------:R-:W-:Y:S01]  /*0400*/  ULDC UR8, c[0x0][0x228] ;  /* 0x00008a0000087ab9 */ /* 0x000fe20000000800 */
[----:B------:R-:W-:Y:S01]  /*0410*/  SHF.R.S32.HI R6, RZ, 0x1f, R5 ;  /* 0x0000001fff067819 */ /* 0x000fe20000011405 */
[----:B------:R-:W-:Y:S01]  /*0420*/  UMOV UR4, 0x400 ;  /* 0x0000040000047882 */ /* 0x000fe20000000000 */
[----:B------:R-:W-:Y:S01]  /*0430*/  LOP3.LUT R3, R8, 0x1f, RZ, 0xc0, !PT ;  /* 0x0000001f08037812 */ /* 0x000fe200078ec0ff */
[----:B------:R-:W-:Y:S01]  /*0440*/  UIADD3 UR5, UR4, 0x1000, URZ ;  /* 0x0000100004057890 */ /* 0x000fe2000fffe03f */
[----:B------:R-:W-:Y:S02]  /*0450*/  LOP3.LUT R4, R4, 0x7, RZ, 0xc0, !PT ;  /* 0x0000000704047812 */ /* 0x000fe400078ec0ff */
[----:B------:R-:W-:-:S02]  /*0460*/  LEA.HI R8, R6, R5, RZ, 0x3 ;  /* 0x0000000506087211 */ /* 0x000fc400078f18ff */
[C---:B------:R-:W-:Y:S01]  /*0470*/  SHF.L.U32 R12, R4.reuse, 0x7, RZ ;  /* 0x00000007040c7819 */ /* 0x040fe200000006ff */
[C-C-:B------:R-:W-:Y:S01]  /*0480*/  IMAD R5, R4.reuse, UR7, R3.reuse ;  /* 0x0000000704057c24 */ /* 0x140fe2000f8e0203 */
[----:B------:R-:W-:Y:S01]  /*0490*/  MOV R73, RZ ;  /* 0x000000ff00497202 */ /* 0x000fe20000000f00 */
[--C-:B------:R-:W-:Y:S01]  /*04a0*/  IMAD R6, R4, UR8, R3.reuse ;  /* 0x0000000804067c24 */ /* 0x100fe2000f8e0203 */
[----:B------:R-:W-:Y:S02]  /*04b0*/  LOP3.LUT R11, R12, 0x380, R3, 0xe2, !PT ;  /* 0x000003800c0b7812 */ /* 0x000fe400078ee203 */
[----:B------:R-:W-:Y:S02]  /*04c0*/  LEA R5, P1, R10, R5, 0x7 ;  /* 0x000000050a057211 */ /* 0x000fe400078238ff */
[----:B------:R-:W-:Y:S02]  /*04d0*/  LEA R6, P2, R21, R6, 0x7 ;  /* 0x0000000615067211 */ /* 0x000fe400078438ff */
[----:B------:R-:W-:Y:S01]  /*04e0*/  MOV R3, RZ ;  /* 0x000000ff00037202 */ /* 0x000fe20000000f00 */
[----:B-1----:R-:W-:Y:S01]  /*04f0*/  ULEA UR4, UR6, UR4, 0x18 ;  /* 0x0000000406047291 */ /* 0x002fe2000f8ec03f */
[----:B------:R-:W-:Y:S01]  /*0500*/  SHF.R.S32.HI R8, RZ, 0x3, R8 ;  /* 0x00000003ff087819 */ /* 0x000fe20000011408 */
[----:B------:R-:W-:Y:S01]  /*0510*/  ULEA UR5, UR6, UR5, 0x18 ;  /* 0x0000000506057291 */ /* 0x000fe2000f8ec03f */
[----:B------:R-:W-:Y:S01]  /*0520*/  IADD3.X R12, RZ, RZ, RZ, P1, !PT ;  /* 0x000000ffff0c7210 */ /* 0x000fe20000ffe4ff */
[----:B------:R-:W-:Y:S01]  /*0530*/  USHF.L.U32 UR6, UR7, 0x3, URZ ;  /* 0x0000000307067899 */ /* 0x000fe2000800063f */
[----:B------:R-:W-:Y:S01]  /*0540*/  IADD3.X R4, RZ, RZ, RZ, P2, !PT ;  /* 0x000000ffff047210 */ /* 0x000fe200017fe4ff */
[----:B------:R-:W-:Y:S01]  /*0550*/  USHF.L.U32 UR7, UR8, 0x3, URZ ;  /* 0x0000000308077899 */ /* 0x000fe2000800063f */
[----:B------:R-:W-:-:S02]  /*0560*/  LEA R10, R11, UR4, 0x2 ;  /* 0x000000040b0a7c11 */ /* 0x000fc4000f8e10ff */
[----:B------:R-:W-:Y:S01]  /*0570*/  LEA R7, R7, UR4, 0x2 ;  /* 0x0000000407077c11 */ /* 0x000fe2000f8e10ff */
[----:B------:R-:W-:Y:S01]  /*0580*/  ULDC.64 UR8, c[0x0][0x230] ;  /* 0x00008c0000087ab9 */ /* 0x000fe20000000a00 */
[----:B------:R-:W-:Y:S02]  /*0590*/  LEA R9, R9, UR5, 0x2 ;  /* 0x0000000509097c11 */ /* 0x000fe4000f8e10ff */
[----:B------:R-:W-:Y:S01]  /*05a0*/  LEA R11, R11, UR5, 0x2 ;  /* 0x000000050b0b7c11 */ /* 0x000fe2000f8e10ff */
[----:B------:R-:W-:-:S06]  /*05b0*/  ULDC.64 UR4, c[0x0][0x220] ;  /* 0x0000880000047ab9 */ /* 0x000fcc0000000a00 */
.L_x_6:
[C---:B------:R-:W-:Y:S02]  /*05c0*/  IMAD R21, R3.reuse, UR7, RZ ;  /* 0x0000000703157c24 */ /* 0x040fe4000f8e02ff */
[----:B------:R-:W-:-:S03]  /*05d0*/  IMAD R14, R3, UR6, RZ ;  /* 0x00000006030e7c24 */ /* 0x000fc6000f8e02ff */
[C---:B------:R-:W-:Y:S02]  /*05e0*/  IADD3 R23, P2, R21.reuse, R6, RZ ;  /* 0x0000000615177210 */ /* 0x040fe40007f5e0ff */
[C---:B------:R-:W-:Y:S02]  /*05f0*/  IADD3 R16, P1, R14.reuse, R5, RZ ;  /* 0x000000050e107210 */ /* 0x040fe40007f3e0ff */
[----:B------:R-:W-:Y:S02]  /*0600*/  LEA.HI.X.SX32 R26, R21, R4, 0x1, P2 ;  /* 0x00000004151a7211 */ /* 0x000fe400010f0eff */
[----:B------:R-:W-:Y:S02]  /*0610*/  LEA R24, P2, R23, UR4, 0x2 ;  /* 0x0000000417187c11 */ /* 0x000fe4000f8410ff */
[----:B------:R-:W-:Y:S02]  /*0620*/  LEA.HI.X.SX32 R21, R14, R12, 0x1, P1 ;  /* 0x0000000c0e157211 */ /* 0x000fe400008f0eff */
[----:B------:R-:W-:-:S02]  /*0630*/  LEA R22, P1, R16, UR8, 0x2 ;  /* 0x0000000810167c11 */ /* 0x000fc4000f8210ff */
[----:B------:R-:W-:Y:S02]  /*0640*/  LEA.HI.X R25, R23, UR5, R26, 0x2, P2 ;  /* 0x0000000517197c11 */ /* 0x000fe400090f141a */
[----:B------:R-:W-:-:S03]  /*0650*/  LEA.HI.X R23, R16, UR9, R21, 0x2, P1 ;  /* 0x0000000910177c11 */ /* 0x000fc600088f1415 */
        /* <DEDUP_REMOVED lines=8> */
[----:B------:R-:W-:-:S04]  /*06e0*/  IADD3 R3, R3, 0x1, RZ ;  /* 0x0000000103037810 */ /* 0x000fc80007ffe0ff */
[----:B------:R-:W-:Y:S01]  /*06f0*/  ISETP.GE.AND P1, PT, R3, R8, PT ;  /* 0x000000080300720c */ /* 0x000fe20003f26270 */
[----:B--2---:R-:W-:Y:S04]  /*0700*/  STS [R10], R21 ;  /* 0x000000150a007388 */ /* 0x004fe80000000800 */
[----:B---3--:R-:W-:Y:S04]  /*0710*/  STS [R10+0x80], R29 ;  /* 0x0000801d0a007388 */ /* 0x008fe80000000800 */
[----:B----4-:R-:W-:Y:S04]  /*0720*/  STS [R10+0x100], R31 ;  /* 0x0001001f0a007388 */ /* 0x010fe80000000800 */
[----:B-----5:R-:W-:Y:S04]  /*0730*/  STS [R10+0x180], R39 ;  /* 0x000180270a007388 */ /* 0x020fe80000000800 */
[----:B------:R-:W-:Y:S04]  /*0740*/  STS [R11], R14 ;  /* 0x0000000e0b007388 */ /* 0x000fe80000000800 */
[----:B------:R-:W-:Y:S04]  /*0750*/  STS [R11+0x80], R16 ;  /* 0x000080100b007388 */ /* 0x000fe80000000800 */
[----:B------:R-:W-:Y:S04]  /*0760*/  STS [R11+0x100], R26 ;  /* 0x0001001a0b007388 */ /* 0x000fe80000000800 */
[----:B------:R-:W-:Y:S04]  /*0770*/  STS [R11+0x180], R30 ;  /* 0x0001801e0b007388 */ /* 0x000fe80000000800 */
[----:B------:R-:W0:Y:S04]  /*0780*/  LDGDEPBAR ;  /* 0x00000000000079af */ /* 0x000e280000000000 */
[----:B------:R-:W0:Y:S01]  /*0790*/  LDGDEPBAR ;  /* 0x00000000000079af */ /* 0x000e220000000000 */
[----:B------:R-:W-:-:S04]  /*07a0*/  DEPBAR.LE SB0, 0x0 ;  /* 0x000080000000791a */ /* 0x000fc80000000000 */
[----:B------:R-:W-:Y:S06]  /*07b0*/  BAR.SYNC.DEFER_BLOCKING 0x0 ;  /* 0x0000000000007b1d */ /* 0x000fec0000010000 */
[----:B------:R-:W-:Y:S04]  /*07c0*/  LDS R82, [R9+0x140] ;  /* 0x0001400009527984 */ /* 0x000fe80000000800 */
[----:B------:R-:W1:Y:S04]  /*07d0*/  LDS R47, [R7+0x40] ;  /* 0x00004000072f7984 */ /* 0x000e680000000800 */
[----:B------:R-:W2:Y:S04]  /*07e0*/  LDS R115, [R9+0x100] ;  /* 0x0001000009737984 */ /* 0x000ea80000000800 */
[----:B------:R-:W3:Y:S04]  /*07f0*/  LDS R25, [R7] ;  /* 0x0000000007197984 */ /* 0x000ee80000000800 */
[----:B------:R-:W4:Y:S04]  /*0800*/  LDS R14, [R9+0x80] ;  /* 0x00008000090e7984 */ /* 0x000f280000000800 */
[----:B------:R-:W5:Y:S04]  /*0810*/  LDS R97, [R9] ;  /* 0x0000000009617984 */ /* 0x000f680000000800 */
[----:B------:R-:W5:Y:S04]  /*0820*/  LDS R50, [R9+0x40] ;  /* 0x0000400009327984 */ /* 0x000f680000000800 */
[----:B------:R-:W5:Y:S04]  /*0830*/  LDS R16, [R9+0xc0] ;  /* 0x0000c00009107984 */ /* 0x000f680000000800 */
[----:B------:R-:W5:Y:S04]  /*0840*/  LDS R117, [R9+0x180] ;  /* 0x0001800009757984 */ /* 0x000f680000000800 */
[----:B------:R-:W5:Y:S04]  /*0850*/  LDS R84, [R9+0x1c0] ;  /* 0x0001c00009547984 */ /* 0x000f680000000800 */
[----:B------:R-:W5:Y:S01]  /*0860*/  LDS R53, [R7+0xc0] ;  /* 0x0000c00007357984 */ /* 0x000f620000000800 */
[----:B-1----:R-:W-:-:S03]  /*0870*/  FFMA R31, R47, R82, R15 ;  /* 0x000000522f1f7223 */ /* 0x002fc6000000000f */
[----:B------:R-:W1:Y:S01]  /*0880*/  LDS R87, [R7+0x140] ;  /* 0x0001400007577984 */ /* 0x000e620000000800 */
[----:B--2---:R-:W-:-:S03]  /*0890*/  FFMA R30, R47, R115, R78 ;  /* 0x000000732f1e7223 */ /* 0x004fc6000000004e */
[----:B------:R-:W2:Y:S01]  /*08a0*/  LDS R15, [R7+0x180] ;  /* 0x00018000070f7984 */ /* 0x000ea20000000800 */
[----:B---3--:R-:W-:-:S03]  /*08b0*/  FFMA R23, R25, R82, R17 ;  /* 0x0000005219177223 */ /* 0x008fc60000000011 */
[----:B------:R-:W3:Y:S01]  /*08c0*/  LDS R48, [R7+0x80] ;  /* 0x0000800007307984 */ /* 0x000ee20000000800 */
[C---:B------:R-:W-:Y:S01]  /*08d0*/  FFMA R22, R25.reuse, R115, R80 ;  /* 0x0000007319167223 */ /* 0x040fe20000000050 */
[-C--:B----4-:R-:W-:Y:S02]  /*08e0*/  FFMA R19, R25, R14.reuse, R19 ;  /* 0x0000000e19137223 */ /* 0x090fe40000000013 */
[----:B------:R-:W4:Y:S01]  /*08f0*/  LDS R57, [R7+0x100] ;  /* 0x0001000007397984 */ /* 0x000f220000000800 */
[----:B------:R-:W-:Y:S01]  /*0900*/  FFMA R27, R47, R14, R27 ;  /* 0x0000000e2f1b7223 */ /* 0x000fe2000000001b */
[C---:B-----5:R-:W-:Y:S02]  /*0910*/  FFMA R26, R97.reuse, R25, R100 ;  /* 0x00000019611a7223 */ /* 0x060fe40000000064 */
[----:B------:R-:W5:Y:S01]  /*0920*/  LDS R78, [R7+0x1c0] ;  /* 0x0001c000074e7984 */ /* 0x000f620000000800 */
[----:B------:R-:W-:Y:S01]  /*0930*/  FFMA R40, R97, R47, R98 ;  /* 0x0000002f61287223 */ /* 0x000fe20000000062 */
[----:B------:R-:W-:-:S02]  /*0940*/  FFMA R39, R25, R50, R95 ;  /* 0x0000003219277223 */ /* 0x000fc4000000005f */
[----:B------:R-:W-:Y:S01]  /*0950*/  LDS R17, [R9+0x200] ;  /* 0x0002000009117984 */ /* 0x000fe20000000800 */
[----:B------:R-:W-:Y:S01]  /*0960*/  FFMA R91, R47, R50, R91 ;  /* 0x000000322f5b7223 */ /* 0x000fe2000000005b */
[-C--:B------:R-:W-:Y:S01]  /*0970*/  FFMA R21, R25, R16.reuse, R88 ;  /* 0x0000001019157223 */ /* 0x080fe20000000058 */
[C---:B------:R-:W-:Y:S01]  /*0980*/  FFMA R29, R47.reuse, R16, R86 ;  /* 0x000000102f1d7223 */ /* 0x040fe20000000056 */
[----:B------:R-:W-:Y:S01]  /*0990*/  LDS R80, [R7+0x280] ;  /* 0x0002800007507984 */ /* 0x000fe20000000800 */
[-C--:B------:R-:W-:Y:S01]  /*09a0*/  FFMA R32, R47, R117.reuse, R106 ;  /* 0x000000752f207223 */ /* 0x080fe2000000006a */
[----:B------:R-:W-:Y:S02]  /*09b0*/  FFMA R24, R25, R117, R104 ;  /* 0x0000007519187223 */ /* 0x000fe40000000068 */
[----:B------:R-:W-:Y:S01]  /*09c0*/  LDS R86, [R7+0x780] ;  /* 0x0007800007567984 */ /* 0x000fe20000000800 */
[-C--:B------:R-:W-:Y:S01]  /*09d0*/  FFMA R95, R47, R84.reuse, R111 ;  /* 0x000000542f5f7223 */ /* 0x080fe2000000006f */
[----:B------:R-:W-:-:S02]  /*09e0*/  FFMA R25, R25, R84, R110 ;  /* 0x0000005419197223 */ /* 0x000fc4000000006e */
[----:B------:R-:W-:Y:S01]  /*09f0*/  LDS R88, [R7+0x7c0] ;  /* 0x0007c00007587984 */ /* 0x000fe20000000800 */
        /* <DEDUP_REMOVED lines=8> */
[----:B-1----:R-:W-:Y:S01]  /*0a80*/  FFMA R62, R115, R87, R20 ;  /* 0x00000057733e7223 */ /* 0x002fe20000000014 */
[C---:B--2---:R-:W-:Y:S01]  /*0a90*/  FFMA R85, R14.reuse, R15, R70 ;  /* 0x0000000f0e557223 */ /* 0x044fe20000000046 */
[-C--:B------:R-:W-:Y:S01]  /*0aa0*/  FFMA R59, R14, R87.reuse, R59 ;  /* 0x000000570e3b7223 */ /* 0x080fe2000000003b */
[----:B------:R-:W1:Y:S01]  /*0ab0*/  LDS R70, [R7+0x200] ;  /* 0x0002000007467984 */ /* 0x000e620000000800 */
[C---:B------:R-:W-:Y:S01]  /*0ac0*/  FFMA R61, R16.reuse, R87, R38 ;  /* 0x00000057103d7223 */ /* 0x040fe20000000026 */
[-C--:B---3--:R-:W-:Y:S01]  /*0ad0*/  FFMA R37, R16, R48.reuse, R37 ;  /* 0x0000003010257223 */ /* 0x088fe20000000025 */
[----:B------:R-:W-:Y:S01]  /*0ae0*/  FFMA R93, R14, R48, R93 ;  /* 0x000000300e5d7223 */ /* 0x000fe2000000005d */
[-C--:B------:R-:W-:Y:S01]  /*0af0*/  FFMA R65, R84, R15.reuse, R65 ;  /* 0x0000000f54417223 */ /* 0x080fe20000000041 */
[----:B------:R-:W-:Y:S01]  /*0b00*/  FFMA R66, R117, R15, R66 ;  /* 0x0000000f75427223 */ /* 0x000fe20000000042 */
[-C--:B----4-:R-:W-:Y:S01]  /*0b10*/  FFMA R51, R14, R57.reuse, R51 ;  /* 0x000000390e337223 */ /* 0x090fe20000000033 */
[-C--:B------:R-:W-:Y:S01]  /*0b20*/  FFMA R53, R16, R57.reuse, R52 ;  /* 0x0000003910357223 */ /* 0x080fe20000000034 */
[CC--:B------:R-:W-:Y:S01]  /*0b30*/  FFMA R54, R115.reuse, R57.reuse, R28 ;  /* 0x0000003973367223 */ /* 0x0c0fe2000000001c */
[C---:B------:R-:W-:Y:S01]  /*0b40*/  FFMA R55, R82.reuse, R57, R13 ;  /* 0x0000003952377223 */ /* 0x040fe2000000000d */
[-C--:B------:R-:W-:Y:S01]  /*0b50*/  FFMA R67, R82, R15.reuse, R67 ;  /* 0x0000000f52437223 */ /* 0x080fe20000000043 */
[-C--:B------:R-:W-:Y:S01]  /*0b60*/  FFMA R68, R115, R15.reuse, R68 ;  /* 0x0000000f73447223 */ /* 0x080fe20000000044 */
[-C--:B------:R-:W-:Y:S01]  /*0b70*/  FFMA R69, R16, R15.reuse, R69 ;  /* 0x0000000f10457223 */ /* 0x080fe20000000045 */
[-C--:B------:R-:W-:Y:S01]  /*0b80*/  FFMA R81, R50, R15.reuse, R101 ;  /* 0x0000000f32517223 */ /* 0x080fe20000000065 */
[----:B------:R-:W-:Y:S01]  /*0b90*/  FFMA R46, R97, R15, R72 ;  /* 0x0000000f612e7223 */ /* 0x000fe20000000048 */
[-C--:B-----5:R-:W-:Y:S01]  /*0ba0*/  FFMA R77, R16, R78.reuse, R77 ;  /* 0x0000004e104d7223 */ /* 0x0a0fe2000000004d */
[----:B------:R-:W2:Y:S01]  /*0bb0*/  LDS R20, [R9+0x240] ;  /* 0x0002400009147984 */ /* 0x000ea20000000800 */
[----:B------:R-:W-:Y:S01]  /*0bc0*/  FFMA R79, R14, R78, R79 ;  /* 0x0000004e0e4f7223 */ /* 0x000fe2000000004f */
[-C--:B------:R-:W-:Y:S01]  /*0bd0*/  FFMA R33, R84, R48.reuse, R33 ;  /* 0x0000003054217223 */ /* 0x080fe20000000021 */
[-C--:B------:R-:W-:Y:S01]  /*0be0*/  FFMA R34, R117, R48.reuse, R34 ;  /* 0x0000003075227223 */ /* 0x080fe20000000022 */
[----:B------:R-:W3:Y:S01]  /*0bf0*/  LDS R14, [R9+0x280] ;  /* 0x00028000090e7984 */ /* 0x000ee20000000800 */
[-C--:B------:R-:W-:Y:S01]  /*0c00*/  FFMA R35, R82, R48.reuse, R35 ;  /* 0x0000003052237223 */ /* 0x080fe20000000023 */
[-C--:B------:R-:W-:Y:S01]  /*0c10*/  FFMA R36, R115, R48.reuse, R36 ;  /* 0x0000003073247223 */ /* 0x080fe20000000024 */
[----:B------:R-:W-:Y:S01]  /*0c20*/  FFMA R47, R50, R48, R107 ;  /* 0x00000030322f7223 */ /* 0x000fe2000000006b */
[----:B------:R-:W4:Y:S01]  /*0c30*/  LDS R16, [R9+0x2c0] ;  /* 0x0002c00009107984 */ /* 0x000f220000000800 */
[C---:B------:R-:W-:Y:S01]  /*0c40*/  FFMA R63, R82.reuse, R87, R102 ;  /* 0x00000057523f7223 */ /* 0x040fe20000000066 */
[----:B------:R-:W-:Y:S01]  /*0c50*/  FFMA R75, R82, R78, R75 ;  /* 0x0000004e524b7223 */ /* 0x000fe2000000004b */
[C---:B------:R-:W-:Y:S01]  /*0c60*/  FFMA R48, R97.reuse, R48, R96 ;  /* 0x0000003061307223 */ /* 0x040fe20000000060 */
[----:B------:R-:W5:Y:S01]  /*0c70*/  LDS R13, [R9+0x300] ;  /* 0x00030000090d7984 */ /* 0x000f620000000800 */
[C---:B------:R-:W-:Y:S01]  /*0c80*/  FFMA R58, R97.reuse, R57, R92 ;  /* 0x00000039613a7223 */ /* 0x040fe2000000005c */
[C---:B------:R-:W-:Y:S01]  /*0c90*/  FFMA R52, R97.reuse, R87, R90 ;  /* 0x0000005761347223 */ /* 0x040fe2000000005a */
[-C--:B------:R-:W-:Y:S01]  /*0ca0*/  FFMA R18, R97, R78.reuse, R18 ;  /* 0x0000004e61127223 */ /* 0x080fe20000000012 */
[----:B------:R-:W5:Y:S01]  /*0cb0*/  LDS R28, [R9+0x340] ;  /* 0x00034000091c7984 */ /* 0x000f620000000800 */
[C---:B------:R-:W-:Y:S01]  /*0cc0*/  FFMA R71, R50.reuse, R57, R105 ;  /* 0x0000003932477223 */ /* 0x040fe20000000069 */
[----:B------:R-:W-:Y:S01]  /*0cd0*/  FFMA R83, R50, R87, R103 ;  /* 0x0000005732537223 */ /* 0x000fe20000000067 */
[-C--:B------:R-:W-:Y:S01]  /*0ce0*/  FFMA R73, R84, R78.reuse, R73 ;  /* 0x0000004e54497223 */ /* 0x080fe20000000049 */
[----:B------:R-:W5:Y:S01]  /*0cf0*/  LDS R15, [R9+0x380] ;  /* 0x00038000090f7984 */ /* 0x000f620000000800 */
[-C--:B------:R-:W-:Y:S01]  /*0d00*/  FFMA R74, R117, R78.reuse, R74 ;  /* 0x0000004e754a7223 */ /* 0x080fe2000000004a */
[-C--:B------:R-:W-:Y:S01]  /*0d10*/  FFMA R76, R115, R78.reuse, R76 ;  /* 0x0000004e734c7223 */ /* 0x080fe2000000004c */
[----:B------:R-:W-:Y:S01]  /*0d20*/  FFMA R99, R50, R78, R99 ;  /* 0x0000004e32637223 */ /* 0x000fe20000000063 */
[----:B------:R-:W5:Y:S01]  /*0d30*/  LDS R38, [R9+0x3c0] ;  /* 0x0003c00009267984 */ /* 0x000f620000000800 */
[----:B-1----:R-:W-:Y:S01]  /*0d40*/  FFMA R97, R17, R70, R26 ;  /* 0x0000004611617223 */ /* 0x002fe2000000001a */
[C---:B------:R-:W-:Y:S01]  /*0d50*/  FFMA R56, R117.reuse, R57, R108 ;  /* 0x0000003975387223 */ /* 0x040fe2000000006c */
[----:B------:R-:W-:Y:S01]  /*0d60*/  FFMA R64, R117, R87, R109 ;  /* 0x0000005775407223 */ /* 0x000fe2000000006d */
[----:B------:R-:W1:Y:S01]  /*0d70*/  LDS R72, [R7+0x240] ;  /* 0x0002400007487984 */ /* 0x000e620000000800 */
[C---:B------:R-:W-:Y:S01]  /*0d80*/  FFMA R57, R84.reuse, R57, R112 ;  /* 0x0000003954397223 */ /* 0x040fe20000000070 */
[----:B------:R-:W-:-:S02]  /*0d90*/  FFMA R87, R84, R87, R113 ;  /* 0x0000005754577223 */ /* 0x000fc40000000071 */
[----:B------:R-:W1:Y:S04]  /*0da0*/  LDS R82, [R7+0x2c0] ;  /* 0x0002c00007527984 */ /* 0x000e680000000800 */
[----:B------:R-:W1:Y:S01]  /*0db0*/  LDS R101, [R7+0x300] ;  /* 0x0003000007657984 */ /* 0x000e620000000800 */
[----:B--2---:R-:W-:-:S03]  /*0dc0*/  FFMA R26, R70, R20, R39 ;  /* 0x00000014461a7223 */ /* 0x004fc60000000027 */
[----:B------:R-:W2:Y:S01]  /*0dd0*/  LDS R78, [R7+0x340] ;  /* 0x00034000074e7984 */ /* 0x000ea20000000800 */
[----:B---3--:R-:W-:Y:S01]  /*0de0*/  FFMA R19, R70, R14, R19 ;  /* 0x0000000e46137223 */ /* 0x008fe20000000013 */
[----:B------:R-:W-:Y:S02]  /*0df0*/  FFMA R93, R14, R80, R93 ;  /* 0x000000500e5d7223 */ /* 0x000fe4000000005d */
[----:B------:R-:W-:Y:S01]  /*0e00*/  LDS R103, [R7+0x440] ;  /* 0x0004400007677984 */ /* 0x000fe20000000800 */
[----:B----4-:R-:W-:Y:S01]  /*0e10*/  FFMA R21, R70, R16, R21 ;  /* 0x0000001046157223 */ /* 0x010fe20000000015 */
[-C--:B------:R-:W-:Y:S02]  /*0e20*/  FFMA R37, R16, R80.reuse, R37 ;  /* 0x0000005010257223 */ /* 0x080fe40000000025 */
[----:B------:R-:W-:Y:S01]  /*0e30*/  LDS R84, [R7+0x500] ;  /* 0x0005000007547984 */ /* 0x000fe20000000800 */
[----:B-----5:R-:W-:Y:S01]  /*0e40*/  FFMA R22, R70, R13, R22 ;  /* 0x0000000d46167223 */ /* 0x020fe20000000016 */
[----:B------:R-:W-:-:S02]  /*0e50*/  FFMA R36, R13, R80, R36 ;  /* 0x000000500d247223 */ /* 0x000fc40000000024 */
[----:B------:R-:W-:Y:S01]  /*0e60*/  LDS R111, [R7+0xe40] ;  /* 0x000e4000076f7984 */ /* 0x000fe20000000800 */
[----:B------:R-:W-:Y:S01]  /*0e70*/  FFMA R23, R70, R28, R23 ;  /* 0x0000001c46177223 */ /* 0x000fe20000000017 */
[-C--:B------:R-:W-:Y:S02]  /*0e80*/  FFMA R35, R28, R80.reuse, R35 ;  /* 0x000000501c237223 */ /* 0x080fe40000000023 */
[----:B------:R-:W-:Y:S01]  /*0e90*/  LDS R96, [R7+0xe80] ;  /* 0x000e800007607984 */ /* 0x000fe20000000800 */
[C---:B------:R-:W-:Y:S01]  /*0ea0*/  FFMA R24, R70.reuse, R15, R24 ;  /* 0x0000000f46187223 */ /* 0x040fe20000000018 */
[----:B------:R-:W-:Y:S02]  /*0eb0*/  FFMA R34, R15, R80, R34 ;  /* 0x000000500f227223 */ /* 0x000fe40000000022 */
[----:B------:R-:W-:Y:S01]  /*0ec0*/  LDS R94, [R7+0xec0] ;  /* 0x000ec000075e7984 */ /* 0x000fe20000000800 */
[----:B------:R-:W-:Y:S01]  /*0ed0*/  FFMA R25, R70, R38, R25 ;  /* 0x0000002646197223 */ /* 0x000fe20000000019 */
[----:B------:R-:W-:-:S02]  /*0ee0*/  FFMA R33, R38, R80, R33 ;  /* 0x0000005026217223 */ /* 0x000fc40000000021 */
[----:B------:R-:W3:Y:S01]  /*0ef0*/  LDS R70, [R7+0x3c0] ;  /* 0x0003c00007467984 */ /* 0x000ee20000000800 */
[C---:B-1----:R-:W-:Y:S01]  /*0f00*/  FFMA R39, R17.reuse, R72, R40 ;  /* 0x0000004811277223 */ /* 0x042fe20000000028 */
[C---:B------:R-:W-:Y:S01]  /*0f10*/  FFMA R50, R72.reuse, R20, R91 ;  /* 0x0000001448327223 */ /* 0x040fe2000000005b */
[C---:B------:R-:W-:Y:S01]  /*0f20*/  FFMA R27, R72.reuse, R14, R27 ;  /* 0x0000000e481b7223 */ /* 0x040fe2000000001b */
[C---:B------:R-:W-:Y:S01]  /*0f30*/  FFMA R29, R72.reuse, R16, R29 ;  /* 0x00000010481d7223 */ /* 0x040fe2000000001d */
[C---:B------:R-:W-:Y:S01]  /*0f40*/  FFMA R30, R72.reuse, R13, R30 ;  /* 0x0000000d481e7223 */ /* 0x040fe2000000001e */
[C---:B------:R-:W-:Y:S01]  /*0f50*/  FFMA R31, R72.reuse, R28, R31 ;  /* 0x0000001c481f7223 */ /* 0x040fe2000000001f */
[C---:B------:R-:W-:Y:S01]  /*0f60*/  FFMA R32, R72.reuse, R15, R32 ;  /* 0x0000000f48207223 */ /* 0x040fe20000000020 */
[----:B------:R-:W-:Y:S01]  /*0f70*/  FFMA R95, R72, R38, R95 ;  /* 0x00000026485f7223 */ /* 0x000fe2000000005f */
[CC--:B------:R-:W-:Y:S01]  /*0f80*/  FFMA R40, R20.reuse, R80.reuse, R47 ;  /* 0x0000005014287223 */ /* 0x0c0fe2000000002f */
[----:B------:R-:W1:Y:S01]  /*0f90*/  LDS R72, [R7+0x380] ;  /* 0x0003800007487984 */ /* 0x000e620000000800 */
[C---:B------:R-:W-:Y:S01]  /*0fa0*/  FFMA R47, R17.reuse, R80, R48 ;  /* 0x00000050112f7223 */ /* 0x040fe20000000030 */
[CC--:B------:R-:W-:Y:S01]  /*0fb0*/  FFMA R48, R20.reuse, R82.reuse, R89 ;  /* 0x0000005214307223 */ /* 0x0c0fe20000000059 */
[CC--:B------:R-:W-:Y:S01]  /*0fc0*/  FFMA R89, R17.reuse, R101.reuse, R58 ;  /* 0x0000006511597223 */ /* 0x0c0fe2000000003a */
[C---:B------:R-:W-:Y:S01]  /*0fd0*/  FFMA R91, R17.reuse, R82, R60 ;  /* 0x00000052115b7223 */ /* 0x040fe2000000003c */
[CC--:B------:R-:W-:Y:S01]  /*0fe0*/  FFMA R58, R20.reuse, R101.reuse, R71 ;  /* 0x00000065143a7223 */ /* 0x0c0fe20000000047 */
[-C--:B--2---:R-:W-:Y:S01]  /*0ff0*/  FFMA R71, R17, R78.reuse, R52 ;  /* 0x0000004e11477223 */ /* 0x084fe20000000034 */
[----:B------:R-:W-:Y:S01]  /*1000*/  FFMA R60, R20, R78, R83 ;  /* 0x0000004e143c7223 */ /* 0x000fe20000000053 */
[-C--:B------:R-:W-:Y:S01]  /*1010*/  FFMA R41, R38, R82.reuse, R41 ;  /* 0x0000005226297223 */ /* 0x080fe20000000029 */
[-C--:B------:R-:W-:Y:S01]  /*1020*/  FFMA R42, R15, R82.reuse, R42 ;  /* 0x000000520f2a7223 */ /* 0x080fe2000000002a */
[-C--:B------:R-:W-:Y:S01]  /*1030*/  FFMA R43, R28, R82.reuse, R43 ;  /* 0x000000521c2b7223 */ /* 0x080fe2000000002b */
[CC--:B------:R-:W-:Y:S01]  /*1040*/  FFMA R44, R13.reuse, R82.reuse, R44 ;  /* 0x000000520d2c7223 */ /* 0x0c0fe2000000002c */
[-C--:B------:R-:W-:Y:S01]  /*1050*/  FFMA R45, R16, R82.reuse, R45 ;  /* 0x00000052102d7223 */ /* 0x080fe2000000002d */
[C---:B------:R-:W-:Y:S01]  /*1060*/  FFMA R49, R14.reuse, R82, R49 ;  /* 0x000000520e317223 */ /* 0x040fe20000000031 */
        /* <DEDUP_REMOVED lines=10> */
[CC--:B------:R-:W-:Y:S01]  /*1110*/  FFMA R64, R15.reuse, R78.reuse, R64 ;  /* 0x0000004e0f407223 */ /* 0x0c0fe20000000040 */
[C---:B------:R-:W-:Y:S01]  /*1120*/  FFMA R87, R38.reuse, R78, R87 ;  /* 0x0000004e26577223 */ /* 0x040fe20000000057 */
[----:B------:R-:W-:Y:S01]  /*1130*/  LDS R101, [R7+0x400] ;  /* 0x0004000007657984 */ /* 0x000fe20000000800 */
[-C--:B---3--:R-:W-:Y:S01]  /*1140*/  FFMA R73, R38, R70.reuse, R73 ;  /* 0x0000004626497223 */ /* 0x088fe20000000049 */
[-C--:B------:R-:W-:Y:S01]  /*1150*/  FFMA R74, R15, R70.reuse, R74 ;  /* 0x000000460f4a7223 */ /* 0x080fe2000000004a */
[-C--:B------:R-:W-:Y:S01]  /*1160*/  FFMA R75, R28, R70.reuse, R75 ;  /* 0x000000461c4b7223 */ /* 0x080fe2000000004b */
[-C--:B------:R-:W-:Y:S01]  /*1170*/  FFMA R76, R13, R70.reuse, R76 ;  /* 0x000000460d4c7223 */ /* 0x080fe2000000004c */
[-C--:B------:R-:W-:Y:S01]  /*1180*/  FFMA R77, R16, R70.reuse, R77 ;  /* 0x00000046104d7223 */ /* 0x080fe2000000004d */
[----:B------:R-:W-:Y:S01]  /*1190*/  FFMA R79, R14, R70, R79 ;  /* 0x000000460e4f7223 */ /* 0x000fe2000000004f */
[----:B------:R-:W-:Y:S04]  /*11a0*/  LDS R80, [R7+0x480] ;  /* 0x0004800007507984 */ /* 0x000fe80000000800 */
[----:B------:R-:W-:Y:S01]  /*11b0*/  LDS R82, [R7+0x4c0] ;  /* 0x0004c00007527984 */ /* 0x000fe20000000800 */
        /* <DEDUP_REMOVED lines=10> */
[----:B------:R-:W1:Y:S04]  /*1260*/  LDS R13, [R9+0x500] ;  /* 0x00050000090d7984 */ /* 0x000e680000000800 */
[----:B------:R-:W2:Y:S04]  /*1270*/  LDS R38, [R9+0x540] ;  /* 0x0005400009267984 */ /* 0x000ea80000000800 */
[----:B------:R-:W3:Y:S04]  /*1280*/  LDS R78, [R7+0x540] ;  /* 0x00054000074e7984 */ /* 0x000ee80000000800 */
[----:B------:R-:W4:Y:S04]  /*1290*/  LDS R72, [R7+0x580] ;  /* 0x0005800007487984 */ /* 0x000f280000000800 */
[----:B------:R-:W5:Y:S04]  /*12a0*/  LDS R70, [R7+0x5c0] ;  /* 0x0005c00007467984 */ /* 0x000f680000000800 */
[----:B------:R-:W5:Y:S04]  /*12b0*/  LDS R14, [R9+0x4c0] ;  /* 0x0004c000090e7984 */ /* 0x000f680000000800 */
[----:B------:R-:W5:Y:S04]  /*12c0*/  LDS R15, [R9+0x440] ;  /* 0x00044000090f7984 */ /* 0x000f680000000800 */
[----:B------:R-:W5:Y:S04]  /*12d0*/  LDS R16, [R9+0x400] ;  /* 0x0004000009107984 */ /* 0x000f680000000800 */
[----:B------:R-:W5:Y:S04]  /*12e0*/  LDS R28, [R9+0x480] ;  /* 0x00048000091c7984 */ /* 0x000f680000000800 */
[----:B------:R-:W5:Y:S04]  /*12f0*/  LDS R81, [R9+0x580] ;  /* 0x0005800009517984 */ /* 0x000f680000000800 */
[----:B------:R-:W5:Y:S01]  /*1300*/  LDS R46, [R9+0x5c0] ;  /* 0x0005c000092e7984 */ /* 0x000f620000000800 */
[-C--:B-1----:R-:W-:Y:S01]  /*1310*/  FFMA R22, R101, R13.reuse, R22 ;  /* 0x0000000d65167223 */ /* 0x082fe20000000016 */
[----:B------:R-:W-:Y:S01]  /*1320*/  FFMA R30, R103, R13, R30 ;  /* 0x0000000d671e7223 */ /* 0x000fe2000000001e */
[----:B------:R-:W-:Y:S01]  /*1330*/  FFMA R36, R13, R80, R36 ;  /* 0x000000500d247223 */ /* 0x000fe20000000024 */
[-C--:B--2---:R-:W-:Y:S01]  /*1340*/  FFMA R23, R101, R38.reuse, R23 ;  /* 0x0000002665177223 */ /* 0x084fe20000000017 */
[----:B------:R-:W-:Y:S01]  /*1350*/  FFMA R31, R103, R38, R31 ;  /* 0x00000026671f7223 */ /* 0x000fe2000000001f */
[C---:B------:R-:W-:Y:S01]  /*1360*/  FFMA R35, R38.reuse, R80, R35 ;  /* 0x0000005026237223 */ /* 0x040fe20000000023 */
[CC--:B------:R-:W-:Y:S01]  /*1370*/  FFMA R43, R38.reuse, R82.reuse, R43 ;  /* 0x00000052262b7223 */ /* 0x0c0fe2000000002b */
[C---:B------:R-:W-:Y:S01]  /*1380*/  FFMA R44, R13.reuse, R82, R44 ;  /* 0x000000520d2c7223 */ /* 0x040fe2000000002c */
[CC--:B------:R-:W-:Y:S01]  /*1390*/  FFMA R54, R13.reuse, R84.reuse, R54 ;  /* 0x000000540d367223 */ /* 0x0c0fe20000000036 */
[C---:B------:R-:W-:Y:S01]  /*13a0*/  FFMA R55, R38.reuse, R84, R55 ;  /* 0x0000005426377223 */ /* 0x040fe20000000037 */
[CC--:B---3--:R-:W-:Y:S01]  /*13b0*/  FFMA R62, R13.reuse, R78.reuse, R62 ;  /* 0x0000004e0d3e7223 */ /* 0x0c8fe2000000003e */
[C---:B------:R-:W-:Y:S01]  /*13c0*/  FFMA R63, R38.reuse, R78, R63 ;  /* 0x0000004e263f7223 */ /* 0x040fe2000000003f */
[CC--:B----4-:R-:W-:Y:S01]  /*13d0*/  FFMA R67, R38.reuse, R72.reuse, R67 ;  /* 0x0000004826437223 */ /* 0x0d0fe20000000043 */
[C---:B------:R-:W-:Y:S01]  /*13e0*/  FFMA R68, R13.reuse, R72, R68 ;  /* 0x000000480d447223 */ /* 0x040fe20000000044 */
[----:B------:R-:W-:Y:S01]  /*13f0*/  LDS R112, [R7+0xf00] ;  /* 0x000f000007707984 */ /* 0x000fe20000000800 */
[-C--:B-----5:R-:W-:Y:S01]  /*1400*/  FFMA R75, R38, R70.reuse, R75 ;  /* 0x00000046264b7223 */ /* 0x0a0fe2000000004b */
[----:B------:R-:W-:-:S02]  /*1410*/  FFMA R76, R13, R70, R76 ;  /* 0x000000460d4c7223 */ /* 0x000fc4000000004c */
[----:B------:R-:W-:Y:S01]  /*1420*/  LDS R13, [R9+0x600] ;  /* 0x00060000090d7984 */ /* 0x000fe20000000800 */
[-C--:B------:R-:W-:Y:S01]  /*1430*/  FFMA R21, R101, R14.reuse, R21 ;  /* 0x0000000e65157223 */ /* 0x080fe20000000015 */
[----:B------:R-:W-:Y:S01]  /*1440*/  FFMA R29, R103, R14, R29 ;  /* 0x0000000e671d7223 */ /* 0x000fe2000000001d */
[C---:B------:R-:W-:Y:S01]  /*1450*/  FFMA R37, R14.reuse, R80, R37 ;  /* 0x000000500e257223 */ /* 0x040fe20000000025 */
[C---:B------:R-:W-:Y:S01]  /*1460*/  FFMA R45, R14.reuse, R82, R45 ;  /* 0x000000520e2d7223 */ /* 0x040fe2000000002d */
[C---:B------:R-:W-:Y:S01]  /*1470*/  FFMA R53, R14.reuse, R84, R53 ;  /* 0x000000540e357223 */ /* 0x040fe20000000035 */
[C---:B------:R-:W-:Y:S01]  /*1480*/  FFMA R61, R14.reuse, R78, R61 ;  /* 0x0000004e0e3d7223 */ /* 0x040fe2000000003d */
[C---:B------:R-:W-:Y:S01]  /*1490*/  FFMA R69, R14.reuse, R72, R69 ;  /* 0x000000480e457223 */ /* 0x040fe20000000045 */
[----:B------:R-:W-:Y:S01]  /*14a0*/  FFMA R77, R14, R70, R77 ;  /* 0x000000460e4d7223 */ /* 0x000fe2000000004d */
[----:B------:R-:W1:Y:S01]  /*14b0*/  LDS R38, [R7+0x600] ;  /* 0x0006000007267984 */ /* 0x000e620000000800 */
[----:B------:R-:W-:Y:S01]  /*14c0*/  FFMA R99, R101, R15, R26 ;  /* 0x0000000f65637223 */ /* 0x000fe2000000001a */
[C---:B------:R-:W-:Y:S01]  /*14d0*/  FFMA R26, R16.reuse, R103, R39 ;  /* 0x00000067101a7223 */ /* 0x040fe20000000027 */
[CC--:B------:R-:W-:Y:S01]  /*14e0*/  FFMA R39, R15.reuse, R80.reuse, R40 ;  /* 0x000000500f277223 */ /* 0x0c0fe20000000028 */
[----:B------:R-:W2:Y:S01]  /*14f0*/  LDS R14, [R9+0x640] ;  /* 0x00064000090e7984 */ /* 0x000ea20000000800 */
[C---:B------:R-:W-:Y:S01]  /*1500*/  FFMA R40, R16.reuse, R80, R47 ;  /* 0x0000005010287223 */ /* 0x040fe2000000002f */
[C---:B------:R-:W-:Y:S01]  /*1510*/  FFMA R18, R16.reuse, R101, R97 ;  /* 0x0000006510127223 */ /* 0x040fe20000000061 */
[-C--:B------:R-:W-:Y:S01]  /*1520*/  FFMA R47, R15, R82.reuse, R48 ;  /* 0x000000520f2f7223 */ /* 0x080fe20000000030 */
[----:B------:R-:W-:Y:S01]  /*1530*/  FFMA R97, R103, R15, R50 ;  /* 0x0000000f67617223 */ /* 0x000fe20000000032 */
[C---:B------:R-:W-:Y:S01]  /*1540*/  FFMA R48, R16.reuse, R82, R91 ;  /* 0x0000005210307223 */ /* 0x040fe2000000005b */
[CC--:B------:R-:W-:Y:S01]  /*1550*/  FFMA R50, R16.reuse, R84.reuse, R89 ;  /* 0x0000005410327223 */ /* 0x0c0fe20000000059 */
[C---:B------:R-:W-:Y:S01]  /*1560*/  FFMA R91, R15.reuse, R84, R58 ;  /* 0x000000540f5b7223 */ /* 0x040fe2000000003a */
[-C--:B------:R-:W-:Y:S01]  /*1570*/  FFMA R58, R16, R78.reuse, R71 ;  /* 0x0000004e103a7223 */ /* 0x080fe20000000047 */
[-C--:B------:R-:W-:Y:S01]  /*1580*/  FFMA R89, R15, R78.reuse, R60 ;  /* 0x0000004e0f597223 */ /* 0x080fe2000000003c */
[-C--:B------:R-:W-:Y:S01]  /*1590*/  FFMA R59, R28, R78.reuse, R59 ;  /* 0x0000004e1c3b7223 */ /* 0x080fe2000000003b */
[-C--:B------:R-:W-:Y:S01]  /*15a0*/  FFMA R64, R81, R78.reuse, R64 ;  /* 0x0000004e51407223 */ /* 0x080fe20000000040 */
[C---:B------:R-:W-:Y:S01]  /*15b0*/  FFMA R87, R46.reuse, R78, R87 ;  /* 0x0000004e2e577223 */ /* 0x040fe20000000057 */
[-C--:B------:R-:W-:Y:S01]  /*15c0*/  FFMA R24, R101, R81.reuse, R24 ;  /* 0x0000005165187223 */ /* 0x080fe20000000018 */
[----:B------:R-:W-:Y:S01]  /*15d0*/  FFMA R32, R103, R81, R32 ;  /* 0x0000005167207223 */ /* 0x000fe20000000020 */
[C---:B------:R-:W-:Y:S01]  /*15e0*/  FFMA R34, R81.reuse, R80, R34 ;  /* 0x0000005051227223 */ /* 0x040fe20000000022 */
[C---:B------:R-:W-:Y:S01]  /*15f0*/  FFMA R42, R81.reuse, R82, R42 ;  /* 0x00000052512a7223 */ /* 0x040fe2000000002a */
[C---:B------:R-:W-:Y:S01]  /*1600*/  FFMA R56, R81.reuse, R84, R56 ;  /* 0x0000005451387223 */ /* 0x040fe20000000038 */
[C---:B------:R-:W-:Y:S01]  /*1610*/  FFMA R66, R81.reuse, R72, R66 ;  /* 0x0000004851427223 */ /* 0x040fe20000000042 */
[----:B------:R-:W-:Y:S01]  /*1620*/  FFMA R74, R81, R70, R74 ;  /* 0x00000046514a7223 */ /* 0x000fe2000000004a */
[----:B------:R-:W3:Y:S01]  /*1630*/  LDS R78, [R9+0x6c0] ;  /* 0x0006c000094e7984 */ /* 0x000ee20000000800 */
[-C--:B------:R-:W-:Y:S01]  /*1640*/  FFMA R25, R101, R46.reuse, R25 ;  /* 0x0000002e65197223 */ /* 0x080fe20000000019 */
[----:B------:R-:W-:Y:S01]  /*1650*/  FFMA R95, R103, R46, R95 ;  /* 0x0000002e675f7223 */ /* 0x000fe2000000005f */
[-C--:B------:R-:W-:Y:S01]  /*1660*/  FFMA R33, R46, R80.reuse, R33 ;  /* 0x000000502e217223 */ /* 0x080fe20000000021 */
[----:B------:R-:W-:Y:S01]  /*1670*/  FFMA R93, R28, R80, R93 ;  /* 0x000000501c5d7223 */ /* 0x000fe2000000005d */
[C---:B------:R-:W-:Y:S01]  /*1680*/  FFMA R41, R46.reuse, R82, R41 ;  /* 0x000000522e297223 */ /* 0x040fe20000000029 */
[C---:B------:R-:W-:Y:S01]  /*1690*/  FFMA R57, R46.reuse, R84, R57 ;  /* 0x000000542e397223 */ /* 0x040fe20000000039 */
[-C--:B------:R-:W-:Y:S01]  /*16a0*/  FFMA R65, R46, R72.reuse, R65 ;  /* 0x000000482e417223 */ /* 0x080fe20000000041 */
[-C--:B------:R-:W-:Y:S01]  /*16b0*/  FFMA R85, R28, R72.reuse, R85 ;  /* 0x000000481c557223 */ /* 0x080fe20000000055 */
[----:B------:R-:W-:Y:S01]  /*16c0*/  FFMA R71, R15, R72, R52 ;  /* 0x000000480f477223 */ /* 0x000fe20000000034 */
[----:B------:R-:W-:Y:S01]  /*16d0*/  FFMA R73, R46, R70, R73 ;  /* 0x000000462e497223 */ /* 0x000fe20000000049 */
[----:B------:R-:W4:Y:S01]  /*16e0*/  LDS R81, [R9+0x700] ;  /* 0x0007000009517984 */ /* 0x000f220000000800 */
[----:B------:R-:W-:Y:S01]  /*16f0*/  FFMA R72, R16, R72, R83 ;  /* 0x0000004810487223 */ /* 0x000fe20000000053 */
[C---:B------:R-:W-:Y:S01]  /*1700*/  FFMA R49, R28.reuse, R82, R49 ;  /* 0x000000521c317223 */ /* 0x040fe20000000031 */
[----:B------:R-:W-:Y:S01]  /*1710*/  FFMA R51, R28, R84, R51 ;  /* 0x000000541c337223 */ /* 0x000fe20000000033 */
[----:B------:R-:W5:Y:S01]  /*1720*/  LDS R80, [R9+0x740] ;  /* 0x0007400009507984 */ /* 0x000f620000000800 */
[----:B------:R-:W-:Y:S01]  /*1730*/  FFMA R16, R16, R70, R17 ;  /* 0x0000004610107223 */ /* 0x000fe20000000011 */
[----:B-1----:R-:W-:Y:S01]  /*1740*/  FFMA R17, R13, R38, R18 ;  /* 0x000000260d117223 */ /* 0x002fe20000000012 */
[----:B------:R-:W-:Y:S01]  /*1750*/  FFMA R79, R28, R70, R79 ;  /* 0x000000461c4f7223 */ /* 0x000fe2000000004f */
[----:B------:R-:W1:Y:S01]  /*1760*/  LDS R46, [R7+0x640] ;  /* 0x00064000072e7984 */ /* 0x000e620000000800 */
[----:B--2---:R-:W-:Y:S01]  /*1770*/  FFMA R18, R38, R14, R99 ;  /* 0x0000000e26127223 */ /* 0x004fe20000000063 */
[----:B------:R-:W-:Y:S01]  /*1780*/  FFMA R15, R15, R70, R20 ;  /* 0x000000460f0f7223 */ /* 0x000fe20000000014 */
[-C--:B------:R-:W-:Y:S01]  /*1790*/  FFMA R19, R101, R28.reuse, R19 ;  /* 0x0000001c65137223 */ /* 0x080fe20000000013 */
[----:B------:R-:W2:Y:S01]  /*17a0*/  LDS R83, [R9+0x780] ;  /* 0x0007800009537984 */ /* 0x000ea20000000800 */
[----:B------:R-:W-:Y:S01]  /*17b0*/  FFMA R27, R103, R28, R27 ;  /* 0x0000001c671b7223 */ /* 0x000fe2000000001b */
[CC--:B------:R-:W-:Y:S01]  /*17c0*/  FFMA R71, R14.reuse, R86.reuse, R71 ;  /* 0x000000560e477223 */ /* 0x0c0fe20000000047 */
[----:B------:R-:W-:Y:S01]  /*17d0*/  FFMA R72, R13, R86, R72 ;  /* 0x000000560d487223 */ /* 0x000fe20000000048 */
[----:B------:R-:W2:Y:S01]  /*17e0*/  LDS R82, [R9+0x680] ;  /* 0x0006800009527984 */ /* 0x000ea20000000800 */
[----:B------:R-:W-:-:S03]  /*17f0*/  FFMA R15, R14, R88, R15 ;  /* 0x000000580e0f7223 */ /* 0x000fc6000000000f */
[----:B------:R-:W2:Y:S04]  /*1800*/  LDS R84, [R9+0x7c0] ;  /* 0x0007c00009547984 */ /* 0x000ea80000000800 */
[----:B------:R-:W2:Y:S04]  /*1810*/  LDS R52, [R7+0x680] ;  /* 0x0006800007347984 */ /* 0x000ea80000000800 */
[----:B------:R-:W2:Y:S01]  /*1820*/  LDS R99, [R7+0x700] ;  /* 0x0007000007637984 */ /* 0x000ea20000000800 */
[----:B---3--:R-:W-:Y:S01]  /*1830*/  FFMA R20, R38, R78, R21 ;  /* 0x0000004e26147223 */ /* 0x008fe20000000015 */
[C---:B------:R-:W-:Y:S01]  /*1840*/  FFMA R69, R78.reuse, R86, R69 ;  /* 0x000000564e457223 */ /* 0x040fe20000000045 */
[----:B------:R-:W-:Y:S01]  /*1850*/  FFMA R77, R78, R88, R77 ;  /* 0x000000584e4d7223 */ /* 0x000fe2000000004d */
[----:B------:R-:W3:Y:S04]  /*1860*/  LDS R60, [R7+0x6c0] ;  /* 0x0006c000073c7984 */ /* 0x000ee80000000800 */
[----:B------:R-:W3:Y:S01]  /*1870*/  LDS R70, [R7+0x740] ;  /* 0x0007400007467984 */ /* 0x000ee20000000800 */
[CC--:B----4-:R-:W-:Y:S01]  /*1880*/  FFMA R21, R38.reuse, R81.reuse, R22 ;  /* 0x0000005126157223 */ /* 0x0d0fe20000000016 */
[C---:B------:R-:W-:Y:S01]  /*1890*/  FFMA R68, R81.reuse, R86, R68 ;  /* 0x0000005651447223 */ /* 0x040fe20000000044 */
[----:B------:R-:W-:Y:S01]  /*18a0*/  FFMA R76, R81, R88, R76 ;  /* 0x00000058514c7223 */ /* 0x000fe2000000004c */
[----:B------:R-:W-:Y:S01]  /*18b0*/  LDS R113, [R7+0xf40] ;  /* 0x000f400007717984 */ /* 0x000fe20000000800 */
[----:B-----5:R-:W-:Y:S01]  /*18c0*/  FFMA R22, R38, R80, R23 ;  /* 0x0000005026167223 */ /* 0x020fe20000000017 */
[C---:B------:R-:W-:Y:S01]  /*18d0*/  FFMA R67, R80.reuse, R86, R67 ;  /* 0x0000005650437223 */ /* 0x040fe20000000043 */
[----:B------:R-:W-:Y:S01]  /*18e0*/  FFMA R75, R80, R88, R75 ;  /* 0x00000058504b7223 */ /* 0x000fe2000000004b */
[C---:B-1----:R-:W-:Y:S01]  /*18f0*/  FFMA R28, R46.reuse, R78, R29 ;  /* 0x0000004e2e1c7223 */ /* 0x042fe2000000001d */
[C---:B------:R-:W-:Y:S01]  /*1900*/  FFMA R29, R46.reuse, R81, R30 ;  /* 0x000000512e1d7223 */ /* 0x040fe2000000001e */
[----:B------:R-:W-:Y:S01]  /*1910*/  FFMA R30, R46, R80, R31 ;  /* 0x000000502e1e7223 */ /* 0x000fe2000000001f */
[-C--:B--2---:R-:W-:Y:S01]  /*1920*/  FFMA R23, R38, R83.reuse, R24 ;  /* 0x0000005326177223 */ /* 0x084fe20000000018 */
[----:B------:R-:W-:Y:S01]  /*1930*/  FFMA R31, R46, R83, R32 ;  /* 0x000000532e1f7223 */ /* 0x000fe20000000020 */
[C---:B------:R-:W-:Y:S01]  /*1940*/  FFMA R66, R83.reuse, R86, R66 ;  /* 0x0000005653427223 */ /* 0x040fe20000000042 */
[----:B------:R-:W-:Y:S01]  /*1950*/  FFMA R74, R83, R88, R74 ;  /* 0x00000058534a7223 */ /* 0x000fe2000000004a */
[-C--:B------:R-:W-:Y:S01]  /*1960*/  FFMA R19, R38, R82.reuse, R19 ;  /* 0x0000005226137223 */ /* 0x080fe20000000013 */
[----:B------:R-:W-:Y:S01]  /*1970*/  FFMA R27, R46, R82, R27 ;  /* 0x000000522e1b7223 */ /* 0x000fe2000000001b */
[----:B------:R-:W-:Y:S01]  /*1980*/  FFMA R79, R82, R88, R79 ;  /* 0x00000058524f7223 */ /* 0x000fe2000000004f */
[----:B------:R-:W-:Y:S01]  /*1990*/  FFMA R24, R38, R84, R25 ;  /* 0x0000005426187223 */ /* 0x000fe20000000019 */
        /* <DEDUP_REMOVED lines=12> */
[-C--:B---3--:R-:W-:Y:S01]  /*1a60*/  FFMA R41, R84, R60.reuse, R41 ;  /* 0x0000003c54297223 */ /* 0x088fe20000000029 */
        /* <DEDUP_REMOVED lines=23> */
[----:B------:R-:W-:Y:S01]  /*1be0*/  LDS R80, [R9+0x800] ;  /* 0x0008000009507984 */ /* 0x000fe20000000800 */
[CC--:B------:R-:W-:Y:S01]  /*1bf0*/  FFMA R49, R13.reuse, R99.reuse, R50 ;  /* 0x000000630d317223 */ /* 0x0c0fe20000000032 */
[----:B------:R-:W-:Y:S01]  /*1c00*/  FFMA R50, R14, R99, R91 ;  /* 0x000000630e327223 */ /* 0x000fe2000000005b */
        /* <DEDUP_REMOVED lines=17> */
[----:B----4-:R-:W-:-:S03]  /*1d20*/  FFMA R20, R87, R81, R20 ;  /* 0x0000005157147223 */ /* 0x010fc60000000014 */
[----:B------:R-:W4:Y:S01]  /*1d30*/  LDS R88, [R7+0x9c0] ;  /* 0x0009c00007587984 */ /* 0x000f220000000800 */
[C---:B-----5:R-:W-:Y:S01]  /*1d40*/  FFMA R21, R87.reuse, R83, R21 ;  /* 0x0000005357157223 */ /* 0x060fe20000000015 */
[C---:B------:R-:W-:Y:S01]  /*1d50*/  FFMA R22, R87.reuse, R84, R22 ;  /* 0x0000005457167223 */ /* 0x040fe20000000016 */
[C---:B------:R-:W-:Y:S01]  /*1d60*/  FFMA R23, R87.reuse, R86, R23 ;  /* 0x0000005657177223 */ /* 0x040fe20000000017 */
[----:B------:R-:W-:Y:S02]  /*1d70*/  FFMA R24, R87, R85, R24 ;  /* 0x0000005557187223 */ /* 0x000fe40000000018 */
[----:B------:R-:W5:Y:S01]  /*1d80*/  LDS R87, [R7+0x940] ;  /* 0x0009400007577984 */ /* 0x000f620000000800 */
[C---:B------:R-:W-:Y:S01]  /*1d90*/  FFMA R27, R89.reuse, R82, R27 ;  /* 0x00000052591b7223 */ /* 0x040fe2000000001b */
[C---:B------:R-:W-:Y:S01]  /*1da0*/  FFMA R28, R89.reuse, R81, R28 ;  /* 0x00000051591c7223 */ /* 0x040fe2000000001c */
[C---:B------:R-:W-:Y:S01]  /*1db0*/  FFMA R29, R89.reuse, R83, R29 ;  /* 0x00000053591d7223 */ /* 0x040fe2000000001d */
[C---:B------:R-:W-:Y:S01]  /*1dc0*/  FFMA R30, R89.reuse, R84, R30 ;  /* 0x00000054591e7223 */ /* 0x040fe2000000001e */
[C---:B------:R-:W-:Y:S01]  /*1dd0*/  FFMA R31, R89.reuse, R86, R31 ;  /* 0x00000056591f7223 */ /* 0x040fe2000000001f */
[----:B------:R-:W-:Y:S01]  /*1de0*/  FFMA R32, R89, R85, R32 ;  /* 0x0000005559207223 */ /* 0x000fe20000000020 */
[-C--:B------:R-:W-:Y:S01]  /*1df0*/  FFMA R33, R85, R91.reuse, R33 ;  /* 0x0000005b55217223 */ /* 0x080fe20000000021 */
[-C--:B------:R-:W-:Y:S01]  /*1e00*/  FFMA R34, R86, R91.reuse, R34 ;  /* 0x0000005b56227223 */ /* 0x080fe20000000022 */
[-C--:B------:R-:W-:Y:S01]  /*1e10*/  FFMA R35, R84, R91.reuse, R35 ;  /* 0x0000005b54237223 */ /* 0x080fe20000000023 */
[-C--:B------:R-:W-:Y:S01]  /*1e20*/  FFMA R36, R83, R91.reuse, R36 ;  /* 0x0000005b53247223 */ /* 0x080fe20000000024 */
[-C--:B------:R-:W-:Y:S01]  /*1e30*/  FFMA R37, R81, R91.reuse, R37 ;  /* 0x0000005b51257223 */ /* 0x080fe20000000025 */
[----:B------:R-:W-:Y:S01]  /*1e40*/  FFMA R38, R82, R91, R38 ;  /* 0x0000005b52267223 */ /* 0x000fe20000000026 */
[-C--:B-1----:R-:W-:Y:S01]  /*1e50*/  FFMA R41, R85, R93.reuse, R41 ;  /* 0x0000005d55297223 */ /* 0x082fe20000000029 */
[-C--:B------:R-:W-:Y:S01]  /*1e60*/  FFMA R42, R86, R93.reuse, R42 ;  /* 0x0000005d562a7223 */ /* 0x080fe2000000002a */
[-C--:B------:R-:W-:Y:S01]  /*1e70*/  FFMA R43, R84, R93.reuse, R43 ;  /* 0x0000005d542b7223 */ /* 0x080fe2000000002b */
[-C--:B------:R-:W-:Y:S01]  /*1e80*/  FFMA R44, R83, R93.reuse, R44 ;  /* 0x0000005d532c7223 */ /* 0x080fe2000000002c */
[CC--:B------:R-:W-:Y:S01]  /*1e90*/  FFMA R45, R81.reuse, R93.reuse, R45 ;  /* 0x0000005d512d7223 */ /* 0x0c0fe2000000002d */
[----:B------:R-:W-:Y:S01]  /*1ea0*/  FFMA R46, R82, R93, R46 ;  /* 0x0000005d522e7223 */ /* 0x000fe2000000002e */
[-C--:B--2---:R-:W-:Y:S01]  /*1eb0*/  FFMA R49, R80, R16.reuse, R49 ;  /* 0x0000001050317223 */ /* 0x084fe20000000031 */
[-C--:B------:R-:W-:Y:S01]  /*1ec0*/  FFMA R50, R78, R16.reuse, R50 ;  /* 0x000000104e327223 */ /* 0x080fe20000000032 */
[-C--:B------:R-:W-:Y:S01]  /*1ed0*/  FFMA R51, R82, R16.reuse, R51 ;  /* 0x0000001052337223 */ /* 0x080fe20000000033 */
[-C--:B------:R-:W-:Y:S01]  /*1ee0*/  FFMA R52, R81, R16.reuse, R52 ;  /* 0x0000001051347223 */ /* 0x080fe20000000034 */
[-C--:B------:R-:W-:Y:S01]  /*1ef0*/  FFMA R53, R83, R16.reuse, R53 ;  /* 0x0000001053357223 */ /* 0x080fe20000000035 */
[-C--:B------:R-:W-:Y:S01]  /*1f00*/  FFMA R54, R84, R16.reuse, R54 ;  /* 0x0000001054367223 */ /* 0x080fe20000000036 */
[CC--:B------:R-:W-:Y:S01]  /*1f10*/  FFMA R55, R86.reuse, R16.reuse, R55 ;  /* 0x0000001056377223 */ /* 0x0c0fe20000000037 */
[C---:B------:R-:W-:Y:S01]  /*1f20*/  FFMA R56, R85.reuse, R16, R56 ;  /* 0x0000001055387223 */ /* 0x040fe20000000038 */
        /* <DEDUP_REMOVED lines=8> */
[-C--:B----4-:R-:W-:Y:S01]  /*1fb0*/  FFMA R73, R85, R88.reuse, R73 ;  /* 0x0000005855497223 */ /* 0x090fe20000000049 */
[-C--:B------:R-:W-:Y:S01]  /*1fc0*/  FFMA R74, R86, R88.reuse, R74 ;  /* 0x00000058564a7223 */ /* 0x080fe2000000004a */
[-C--:B------:R-:W-:Y:S01]  /*1fd0*/  FFMA R75, R84, R88.reuse, R75 ;  /* 0x00000058544b7223 */ /* 0x080fe2000000004b */
[-C--:B------:R-:W-:Y:S01]  /*1fe0*/  FFMA R76, R83, R88.reuse, R76 ;  /* 0x00000058534c7223 */ /* 0x080fe2000000004c */
[-C--:B-----5:R-:W-:Y:S01]  /*1ff0*/  FFMA R57, R80, R87.reuse, R57 ;  /* 0x0000005750397223 */ /* 0x0a0fe20000000039 */
        /* <DEDUP_REMOVED lines=9> */
[----:B------:R-:W-:Y:S01]  /*2090*/  LDS R16, [R9+0xa00] ;  /* 0x000a000009107984 */ /* 0x000fe20000000800 */
[----:B------:R-:W-:Y:S01]  /*20a0*/  FFMA R25, R80, R89, R25 ;  /* 0x0000005950197223 */ /* 0x000fe20000000019 */
[----:B------:R-:W-:Y:S01]  /*20b0*/  FFMA R26, R89, R78, R26 ;  /* 0x0000004e591a7223 */ /* 0x000fe2000000001a */
[-C--:B------:R-:W-:Y:S01]  /*20c0*/  FFMA R39, R78, R91.reuse, R39 ;  /* 0x0000005b4e277223 */ /* 0x080fe20000000027 */
[----:B------:R-:W1:Y:S01]  /*20d0*/  LDS R87, [R7+0xa00] ;  /* 0x000a000007577984 */ /* 0x000e620000000800 */
[----:B------:R-:W-:Y:S01]  /*20e0*/  FFMA R40, R80, R91, R40 ;  /* 0x0000005b50287223 */ /* 0x000fe20000000028 */
[-C--:B------:R-:W-:Y:S01]  /*20f0*/  FFMA R47, R78, R93.reuse, R47 ;  /* 0x0000005d4e2f7223 */ /* 0x080fe2000000002f */
[----:B------:R-:W-:Y:S01]  /*2100*/  FFMA R48, R80, R93, R48 ;  /* 0x0000005d50307223 */ /* 0x000fe20000000030 */
[----:B------:R-:W2:Y:S01]  /*2110*/  LDS R14, [R9+0xa40] ;  /* 0x000a4000090e7984 */ /* 0x000ea20000000800 */
[-C--:B------:R-:W-:Y:S01]  /*2120*/  FFMA R15, R78, R88.reuse, R15 ;  /* 0x000000584e0f7223 */ /* 0x080fe2000000000f */
[----:B------:R-:W-:-:S02]  /*2130*/  FFMA R13, R80, R88, R13 ;  /* 0x00000058500d7223 */ /* 0x000fc4000000000d */
        /* <DEDUP_REMOVED lines=115> */
[CC--:B------:R-:W-:Y:S01]  /*2870*/  FFMA R55, R86.reuse, R16.reuse, R55 ;  /* 0x0000001056377223 */ /* 0x0c0fe20000000037 */
[C---:B------:R-:W-:Y:S01]  /*2880*/  FFMA R56, R85.reuse, R16, R56 ;  /* 0x0000001055387223 */ /* 0x040fe20000000038 */
        /* <DEDUP_REMOVED lines=8> */
[C---:B--2---:R-:W-:Y:S01]  /*2910*/  FFMA R35, R84.reuse, R91, R35 ;  /* 0x0000005b54237223 */ /* 0x044fe20000000023 */
[C---:B---3--:R-:W-:Y:S01]  /*2920*/  FFMA R43, R84.reuse, R93, R43 ;  /* 0x0000005d542b7223 */ /* 0x048fe2000000002b */
[-C--:B----4-:R-:W-:Y:S01]  /*2930*/  FFMA R75, R84, R88.reuse, R75 ;  /* 0x00000058544b7223 */ /* 0x090fe2000000004b */
[----:B------:R-:W1:Y:S01]  /*2940*/  LDS R14, [R9+0xe00] ;  /* 0x000e0000090e7984 */ /* 0x000e620000000800 */
[-C--:B------:R-:W-:Y:S01]  /*2950*/  FFMA R33, R85, R91.reuse, R33 ;  /* 0x0000005b55217223 */ /* 0x080fe20000000021 */
[-C--:B------:R-:W-:Y:S01]  /*2960*/  FFMA R36, R83, R91.reuse, R36 ;  /* 0x0000005b53247223 */ /* 0x080fe20000000024 */
[-C--:B------:R-:W-:Y:S01]  /*2970*/  FFMA R37, R81, R91.reuse, R37 ;  /* 0x0000005b51257223 */ /* 0x080fe20000000025 */
[----:B------:R-:W2:Y:S01]  /*2980*/  LDS R89, [R7+0xe00] ;  /* 0x000e000007597984 */ /* 0x000ea20000000800 */
[C---:B------:R-:W-:Y:S01]  /*2990*/  FFMA R38, R82.reuse, R91, R38 ;  /* 0x0000005b52267223 */ /* 0x040fe20000000026 */
[-C--:B------:R-:W-:Y:S01]  /*29a0*/  FFMA R41, R85, R93.reuse, R41 ;  /* 0x0000005d55297223 */ /* 0x080fe20000000029 */
[-C--:B------:R-:W-:Y:S01]  /*29b0*/  FFMA R44, R83, R93.reuse, R44 ;  /* 0x0000005d532c7223 */ /* 0x080fe2000000002c */
[----:B------:R-:W3:Y:S01]  /*29c0*/  LDS R16, [R9+0xe40] ;  /* 0x000e400009107984 */ /* 0x000ee20000000800 */
[CC--:B------:R-:W-:Y:S01]  /*29d0*/  FFMA R45, R81.reuse, R93.reuse, R45 ;  /* 0x0000005d512d7223 */ /* 0x0c0fe2000000002d */
[----:B------:R-:W-:Y:S01]  /*29e0*/  FFMA R46, R82, R93, R46 ;  /* 0x0000005d522e7223 */ /* 0x000fe2000000002e */
[-C--:B-----5:R-:W-:Y:S01]  /*29f0*/  FFMA R62, R84, R87.reuse, R62 ;  /* 0x00000057543e7223 */ /* 0x0a0fe2000000003e */
[-C--:B------:R-:W-:Y:S01]  /*2a00*/  FFMA R57, R78, R87.reuse, R57 ;  /* 0x000000574e397223 */ /* 0x080fe20000000039 */
[----:B------:R-:W4:Y:S01]  /*2a10*/  LDS R84, [R9+0xf40] ;  /* 0x000f400009547984 */ /* 0x000f220000000800 */
[-C--:B------:R-:W-:Y:S01]  /*2a20*/  FFMA R58, R80, R87.reuse, R58 ;  /* 0x00000057503a7223 */ /* 0x080fe2000000003a */
[-C--:B------:R-:W-:Y:S01]  /*2a30*/  FFMA R59, R82, R87.reuse, R59 ;  /* 0x00000057523b7223 */ /* 0x080fe2000000003b */
[-C--:B------:R-:W-:Y:S01]  /*2a40*/  FFMA R60, R81, R87.reuse, R60 ;  /* 0x00000057513c7223 */ /* 0x080fe2000000003c */
[-C--:B------:R-:W-:Y:S01]  /*2a50*/  FFMA R61, R83, R87.reuse, R61 ;  /* 0x00000057533d7223 */ /* 0x080fe2000000003d */
[-C--:B------:R-:W-:Y:S01]  /*2a60*/  FFMA R63, R86, R87.reuse, R63 ;  /* 0x00000057563f7223 */ /* 0x080fe2000000003f */
[C---:B------:R-:W-:Y:S01]  /*2a70*/  FFMA R64, R85.reuse, R87, R64 ;  /* 0x0000005755407223 */ /* 0x040fe20000000040 */
[-C--:B------:R-:W-:Y:S01]  /*2a80*/  FFMA R73, R85, R88.reuse, R73 ;  /* 0x0000005855497223 */ /* 0x080fe20000000049 */
[-C--:B------:R-:W-:Y:S01]  /*2a90*/  FFMA R76, R83, R88.reuse, R76 ;  /* 0x00000058534c7223 */ /* 0x080fe2000000004c */
[-C--:B------:R-:W-:Y:S01]  /*2aa0*/  FFMA R77, R81, R88.reuse, R77 ;  /* 0x00000058514d7223 */ /* 0x080fe2000000004d */
[-C--:B------:R-:W-:Y:S01]  /*2ab0*/  FFMA R79, R82, R88.reuse, R79 ;  /* 0x00000058524f7223 */ /* 0x080fe2000000004f */
[----:B------:R-:W5:Y:S01]  /*2ac0*/  LDS R81, [R9+0xec0] ;  /* 0x000ec00009517984 */ /* 0x000f620000000800 */
[-C--:B------:R-:W-:Y:S01]  /*2ad0*/  FFMA R34, R86, R91.reuse, R34 ;  /* 0x0000005b56227223 */ /* 0x080fe20000000022 */
[----:B------:R-:W-:Y:S01]  /*2ae0*/  FFMA R39, R80, R91, R39 ;  /* 0x0000005b50277223 */ /* 0x000fe20000000027 */
[-C--:B------:R-:W-:Y:S01]  /*2af0*/  FFMA R42, R86, R93.reuse, R42 ;  /* 0x0000005d562a7223 */ /* 0x080fe2000000002a */
[----:B------:R-:W5:Y:S01]  /*2b00*/  LDS R82, [R9+0xe80] ;  /* 0x000e800009527984 */ /* 0x000f620000000800 */
[----:B------:R-:W-:Y:S01]  /*2b10*/  FFMA R47, R80, R93, R47 ;  /* 0x0000005d502f7223 */ /* 0x000fe2000000002f */
[-C--:B------:R-:W-:Y:S01]  /*2b20*/  FFMA R74, R86, R88.reuse, R74 ;  /* 0x00000058564a7223 */ /* 0x080fe2000000004a */
[-C--:B------:R-:W-:Y:S01]  /*2b30*/  FFMA R99, R80, R88.reuse, R15 ;  /* 0x0000005850637223 */ /* 0x080fe2000000000f */
[----:B------:R-:W5:Y:S01]  /*2b40*/  LDS R83, [R9+0xf00] ;  /* 0x000f000009537984 */ /* 0x000f620000000800 */
[C---:B------:R-:W-:Y:S01]  /*2b50*/  FFMA R40, R78.reuse, R91, R40 ;  /* 0x0000005b4e287223 */ /* 0x040fe20000000028 */
[C---:B------:R-:W-:Y:S01]  /*2b60*/  FFMA R48, R78.reuse, R93, R48 ;  /* 0x0000005d4e307223 */ /* 0x040fe20000000030 */
[----:B------:R-:W-:Y:S01]  /*2b70*/  FFMA R97, R78, R88, R13 ;  /* 0x000000584e617223 */ /* 0x000fe2000000000d */
[----:B------:R-:W5:Y:S04]  /*2b80*/  LDS R85, [R9+0xf80] ;  /* 0x000f800009557984 */ /* 0x000f680000000800 */
[----:B------:R-:W5:Y:S01]  /*2b90*/  LDS R87, [R9+0xfc0] ;  /* 0x000fc00009577984 */ /* 0x000f620000000800 */
[C---:B-1----:R-:W-:Y:S01]  /*2ba0*/  FFMA R98, R14.reuse, R111, R25 ;  /* 0x0000006f0e627223 */ /* 0x042fe20000000019 */
[C---:B------:R-:W-:Y:S01]  /*2bb0*/  FFMA R92, R14.reuse, R112, R49 ;  /* 0x000000700e5c7223 */ /* 0x040fe20000000031 */
[C---:B------:R-:W-:Y:S01]  /*2bc0*/  FFMA R90, R14.reuse, R113, R57 ;  /* 0x000000710e5a7223 */ /* 0x040fe20000000039 */
[----:B--2---:R-:W-:Y:S01]  /*2bd0*/  FFMA R100, R14, R89, R17 ;  /* 0x000000590e647223 */ /* 0x004fe20000000011 */
[-C--:B---3--:R-:W-:Y:S01]  /*2be0*/  FFMA R95, R89, R16.reuse, R18 ;  /* 0x00000010595f7223 */ /* 0x088fe20000000012 */
[----:B------:R-:W-:Y:S01]  /*2bf0*/  FFMA R91, R111, R16, R26 ;  /* 0x000000106f5b7223 */ /* 0x000fe2000000001a */
[----:B------:R-:W1:Y:S01]  /*2c00*/  LDS R18, [R7+0xfc0] ;  /* 0x000fc00007127984 */ /* 0x000e620000000800 */
[C---:B------:R-:W-:Y:S01]  /*2c10*/  FFMA R107, R16.reuse, R96, R39 ;  /* 0x00000060106b7223 */ /* 0x040fe20000000027 */
[----:B------:R-:W-:Y:S01]  /*2c20*/  FFMA R105, R16, R112, R50 ;  /* 0x0000007010697223 */ /* 0x000fe20000000032 */
[-C--:B----4-:R-:W-:Y:S01]  /*2c30*/  FFMA R17, R89, R84.reuse, R22 ;  /* 0x0000005459117223 */ /* 0x090fe20000000016 */
[----:B------:R-:W-:Y:S01]  /*2c40*/  FFMA R15, R111, R84, R30 ;  /* 0x000000546f0f7223 */ /* 0x000fe2000000001e */
[----:B------:R-:W2:Y:S01]  /*2c50*/  LDS R22, [R7+0xf80] ;  /* 0x000f800007167984 */ /* 0x000ea20000000800 */
[C---:B------:R-:W-:Y:S01]  /*2c60*/  FFMA R35, R84.reuse, R96, R35 ;  /* 0x0000006054237223 */ /* 0x040fe20000000023 */
[C---:B------:R-:W-:Y:S01]  /*2c70*/  FFMA R43, R84.reuse, R94, R43 ;  /* 0x0000005e542b7223 */ /* 0x040fe2000000002b */
[----:B------:R-:W-:Y:S01]  /*2c80*/  FFMA R13, R84, R112, R54 ;  /* 0x00000070540d7223 */ /* 0x000fe20000000036 */
[-C--:B------:R-:W-:Y:S01]  /*2c90*/  FFMA R103, R16, R113.reuse, R58 ;  /* 0x0000007110677223 */ /* 0x080fe2000000003a */
[----:B------:R-:W-:Y:S01]  /*2ca0*/  FFMA R102, R84, R113, R62 ;  /* 0x0000007154667223 */ /* 0x000fe2000000003e */
[-C--:B-----5:R-:W-:Y:S01]  /*2cb0*/  FFMA R88, R89, R81.reuse, R20 ;  /* 0x0000005159587223 */ /* 0x0a0fe20000000014 */
[----:B------:R-:W-:Y:S01]  /*2cc0*/  FFMA R86, R111, R81, R28 ;  /* 0x000000516f567223 */ /* 0x000fe2000000001c */
[C---:B------:R-:W-:Y:S01]  /*2cd0*/  FFMA R37, R81.reuse, R96, R37 ;  /* 0x0000006051257223 */ /* 0x040fe20000000025 */
[----:B------:R-:W-:Y:S01]  /*2ce0*/  FFMA R45, R81, R94, R45 ;  /* 0x0000005e512d7223 */ /* 0x000fe2000000002d */
[----:B------:R-:W-:Y:S01]  /*2cf0*/  FFMA R19, R89, R82, R19 ;  /* 0x0000005259137223 */ /* 0x000fe20000000013 */
[C---:B------:R-:W-:Y:S01]  /*2d00*/  FFMA R93, R82.reuse, R96, R38 ;  /* 0x00000060525d7223 */ /* 0x040fe20000000026 */
[----:B------:R-:W-:Y:S01]  /*2d10*/  FFMA R27, R111, R82, R27 ;  /* 0x000000526f1b7223 */ /* 0x000fe2000000001b */
[----:B------:R-:W-:Y:S01]  /*2d20*/  FFMA R46, R82, R94, R46 ;  /* 0x0000005e522e7223 */ /* 0x000fe2000000002e */
[-C--:B------:R-:W-:Y:S01]  /*2d30*/  FFMA R80, R89, R83.reuse, R21 ;  /* 0x0000005359507223 */ /* 0x080fe20000000015 */
[----:B------:R-:W-:Y:S01]  /*2d40*/  FFMA R78, R111, R83, R29 ;  /* 0x000000536f4e7223 */ /* 0x000fe2000000001d */
[C---:B------:R-:W-:Y:S01]  /*2d50*/  FFMA R36, R83.reuse, R96, R36 ;  /* 0x0000006053247223 */ /* 0x040fe20000000024 */
[----:B------:R-:W-:Y:S01]  /*2d60*/  FFMA R44, R83, R94, R44 ;  /* 0x0000005e532c7223 */ /* 0x000fe2000000002c */
[-C--:B------:R-:W-:Y:S01]  /*2d70*/  FFMA R104, R89, R85.reuse, R23 ;  /* 0x0000005559687223 */ /* 0x080fe20000000017 */
[----:B------:R-:W-:Y:S01]  /*2d80*/  FFMA R106, R111, R85, R31 ;  /* 0x000000556f6a7223 */ /* 0x000fe2000000001f */
[C---:B------:R-:W-:Y:S01]  /*2d90*/  FFMA R34, R85.reuse, R96, R34 ;  /* 0x0000006055227223 */ /* 0x040fe20000000022 */
[----:B------:R-:W-:Y:S01]  /*2da0*/  FFMA R42, R85, R94, R42 ;  /* 0x0000005e552a7223 */ /* 0x000fe2000000002a */
[----:B------:R-:W-:Y:S01]  /*2db0*/  FFMA R110, R89, R87, R24 ;  /* 0x00000057596e7223 */ /* 0x000fe20000000018 */
[C---:B------:R-:W-:Y:S01]  /*2dc0*/  FFMA R33, R87.reuse, R96, R33 ;  /* 0x0000006057217223 */ /* 0x040fe20000000021 */
[-C--:B------:R-:W-:Y:S01]  /*2dd0*/  FFMA R41, R87, R94.reuse, R41 ;  /* 0x0000005e57297223 */ /* 0x080fe20000000029 */
[----:B------:R-:W-:Y:S01]  /*2de0*/  FFMA R89, R16, R94, R47 ;  /* 0x0000005e10597223 */ /* 0x000fe2000000002f */
[CC--:B------:R-:W-:Y:S01]  /*2df0*/  FFMA R51, R82.reuse, R112.reuse, R51 ;  /* 0x0000007052337223 */ /* 0x0c0fe20000000033 */
[-C--:B------:R-:W-:Y:S01]  /*2e00*/  FFMA R52, R81, R112.reuse, R52 ;  /* 0x0000007051347223 */ /* 0x080fe20000000034 */
[-C--:B------:R-:W-:Y:S01]  /*2e10*/  FFMA R28, R83, R112.reuse, R53 ;  /* 0x00000070531c7223 */ /* 0x080fe20000000035 */
[----:B------:R-:W-:Y:S01]  /*2e20*/  FFMA R108, R85, R112, R55 ;  /* 0x00000070556c7223 */ /* 0x000fe20000000037 */
        /* <DEDUP_REMOVED lines=8> */
[-C--:B------:R-:W-:Y:S01]  /*2eb0*/  FFMA R77, R81, R18.reuse, R77 ;  /* 0x00000012514d7223 */ /* 0x080fe2000000004d */
[-C--:B------:R-:W-:Y:S01]  /*2ec0*/  FFMA R79, R82, R18.reuse, R79 ;  /* 0x00000012524f7223 */ /* 0x080fe2000000004f */
[----:B------:R-:W-:Y:S01]  /*2ed0*/  FFMA R99, R16, R18, R99 ;  /* 0x0000001210637223 */ /* 0x000fe20000000063 */
[----:B------:R-:W-:Y:S01]  /*2ee0*/  FFMA R111, R111, R87, R32 ;  /* 0x000000576f6f7223 */ /* 0x000fe20000000020 */
[C---:B------:R-:W-:Y:S01]  /*2ef0*/  FFMA R96, R14.reuse, R96, R40 ;  /* 0x000000600e607223 */ /* 0x040fe20000000028 */
[----:B------:R-:W-:Y:S01]  /*2f00*/  FFMA R94, R14, R94, R48 ;  /* 0x0000005e0e5e7223 */ /* 0x000fe20000000030 */
[C---:B------:R-:W-:Y:S01]  /*2f10*/  FFMA R112, R87.reuse, R112, R56 ;  /* 0x0000007057707223 */ /* 0x040fe20000000038 */
[C---:B------:R-:W-:Y:S01]  /*2f20*/  FFMA R113, R87.reuse, R113, R64 ;  /* 0x0000007157717223 */ /* 0x040fe20000000040 */
[-C--:B--2---:R-:W-:Y:S01]  /*2f30*/  FFMA R65, R87, R22.reuse, R65 ;  /* 0x0000001657417223 */ /* 0x084fe20000000041 */
[-C--:B------:R-:W-:Y:S01]  /*2f40*/  FFMA R66, R85, R22.reuse, R66 ;  /* 0x0000001655427223 */ /* 0x080fe20000000042 */
[-C--:B------:R-:W-:Y:S01]  /*2f50*/  FFMA R67, R84, R22.reuse, R67 ;  /* 0x0000001654437223 */ /* 0x080fe20000000043 */
[-C--:B------:R-:W-:Y:S01]  /*2f60*/  FFMA R68, R83, R22.reuse, R68 ;  /* 0x0000001653447223 */ /* 0x080fe20000000044 */
[-C--:B------:R-:W-:Y:S01]  /*2f70*/  FFMA R69, R81, R22.reuse, R69 ;  /* 0x0000001651457223 */ /* 0x080fe20000000045 */
[-C--:B------:R-:W-:Y:S01]  /*2f80*/  FFMA R70, R82, R22.reuse, R70 ;  /* 0x0000001652467223 */ /* 0x080fe20000000046 */
[-C--:B------:R-:W-:Y:S01]  /*2f90*/  FFMA R101, R16, R22.reuse, R71 ;  /* 0x0000001610657223 */ /* 0x080fe20000000047 */
[C---:B------:R-:W-:Y:S01]  /*2fa0*/  FFMA R72, R14.reuse, R22, R72 ;  /* 0x000000160e487223 */ /* 0x040fe20000000048 */
[----:B------:R-:W-:Y:S01]  /*2fb0*/  FFMA R18, R14, R18, R97 ;  /* 0x000000120e127223 */ /* 0x000fe20000000061 */
[----:B------:R-:W-:Y:S06]  /*2fc0*/  BAR.SYNC.DEFER_BLOCKING 0x0 ;  /* 0x0000000000007b1d */ /* 0x000fec0000010000 */
[----:B------:R-:W-:Y:S05]  /*2fd0*/  @!P1 BRA `(.L_x_6) ;  /* 0xffffffd400789947 */ /* 0x000fea000383ffff */
.L_x_5:
[----:B------:R-:W-:Y:S01]  /*2fe0*/  ULDC.64 UR4, c[0x0][0x250] ;  /* 0x0000940000047ab9 */ /* 0x000fe20000000a00 */
[----:B------:R-:W-:Y:S01]  /*2ff0*/  IADD3.X R3, RZ, RZ, RZ, P0, !PT ;  /* 0x000000ffff037210 */ /* 0x000fe200007fe4ff */
[----:B------:R-:W-:Y:S01]  /*3000*/  ULDC.64 UR6, c[0x0][0x240] ;  /* 0x0000900000067ab9 */ /* 0x000fe20000000a00 */
[----:B------:R-:W-:Y:S01]  /*3010*/  FSETP.NEU.AND P0, PT, RZ, UR5, PT ;  /* 0x00000005ff007c0b */ /* 0x000fe2000bf0d000 */
[----:B------:R-:W-:Y:S01]  /*3020*/  FMUL R39, R100, UR4 ;  /* 0x0000000464277c20 */ /* 0x000fe20008400000 */
[----:B------:R-:W-:Y:S02]  /*3030*/  LEA R4, P1, R2, UR6, 0x2 ;  /* 0x0000000602047c11 */ /* 0x000fe4000f8210ff */
[----:B------:R-:W-:Y:S02]  /*3040*/  SHF.L.U32 R7, R0, 0x4, RZ ;  /* 0x0000000400077819 */ /* 0x000fe400000006ff */
        /* <DEDUP_REMOVED lines=14> */
[----:B------:R1:W-:Y:S01]  /*3130*/  STG.E desc[UR10][R4.64+0x40], R9 ;  /* 0x0000400904007986 */ /* 0x0003e2000c10190a */
        /* <DEDUP_REMOVED lines=12> */
[----:B-1----:R-:W-:Y:S01]  /*3200*/  FMUL R9, R46, UR4 ;  /* 0x000000042e097c20 */ /* 0x002fe20008400000 */
[----:B------:R-:W-:Y:S01]  /*3210*/  FMUL R59, R59, UR4 ;  /* 0x000000043b3b7c20 */ /* 0x000fe20008400000 */
[----:B------:R-:W-:Y:S01]  /*3220*/  FMUL R79, R79, UR4 ;  /* 0x000000044f4f7c20 */ /* 0x000fe20008400000 */
[----:B------:R1:W-:Y:S01]  /*3230*/  STG.E desc[UR10][R4.64+0x140], R25 ;  /* 0x0001401904007986 */ /* 0x0003e2000c10190a */
[----:B--2---:R-:W-:Y:S01]  /*3240*/  FMUL R11, R70, UR4 ;  /* 0x00000004460b7c20 */ /* 0x004fe20008400000 */
[----:B------:R-:W-:Y:S01]  /*3250*/  FMUL R37, R37, UR4 ;  /* 0x0000000425257c20 */ /* 0x000fe20008400000 */
[----:B------:R-:W-:Y:S01]  /*3260*/  FMUL R45, R45, UR4 ;  /* 0x000000042d2d7c20 */ /* 0x000fe20008400000 */
[----:B------:R2:W-:Y:S01]  /*3270*/  STG.E desc[UR10][R4.64+0x180], R29 ;  /* 0x0001801d04007986 */ /* 0x0005e2000c10190a */
[----:B---3--:R-:W-:Y:S01]  /*3280*/  FMUL R21, R86, UR4 ;  /* 0x0000000456157c20 */ /* 0x008fe20008400000 */
[----:B------:R-:W-:Y:S01]  /*3290*/  FMUL R69, R69, UR4 ;  /* 0x0000000445457c20 */ /* 0x000fe20008400000 */
[----:B------:R-:W-:Y:S01]  /*32a0*/  FMUL R77, R77, UR4 ;  /* 0x000000044d4d7c20 */ /* 0x000fe20008400000 */
[----:B------:R3:W-:Y:S01]  /*32b0*/  STG.E desc[UR10][R4.64+0x1c0], R31 ;  /* 0x0001c01f04007986 */ /* 0x0007e2000c10190a */
[----:B----4-:R-:W-:Y:S01]  /*32c0*/  FMUL R23, R38, UR4 ;  /* 0x0000000426177c20 */ /* 0x010fe20008400000 */
[----:B------:R-:W-:Y:S01]  /*32d0*/  FMUL R17, R17, UR4 ;  /* 0x0000000411117c20 */ /* 0x000fe20008400000 */
[----:B------:R-:W-:Y:S01]  /*32e0*/  FMUL R15, R15, UR4 ;  /* 0x000000040f0f7c20 */ /* 0x000fe20008400000 */
[----:B------:R-:W-:Y:S01]  /*32f0*/  STG.E desc[UR10][R2.64], R95 ;  /* 0x0000005f02007986 */ /* 0x000fe2000c10190a */
[----:B-1----:R-:W-:Y:S01]  /*3300*/  FMUL R25, R28, UR4 ;  /* 0x000000041c197c20 */ /* 0x002fe20008400000 */
[----:B------:R-:W-:Y:S01]  /*3310*/  FMUL R35, R35, UR4 ;  /* 0x0000000423237c20 */ /* 0x000fe20008400000 */
[----:B------:R-:W-:Y:S01]  /*3320*/  FMUL R43, R43, UR4 ;  /* 0x000000042b2b7c20 */ /* 0x000fe20008400000 */
[----:B------:R-:W-:Y:S01]  /*3330*/  STG.E desc[UR10][R2.64+0x40], R91 ;  /* 0x0000405b02007986 */ /* 0x000fe2000c10190a */
[----:B--2---:R-:W-:Y:S01]  /*3340*/  FMUL R29, R76, UR4 ;  /* 0x000000044c1d7c20 */ /* 0x004fe20008400000 */
[----:B------:R-:W-:Y:S01]  /*3350*/  FMUL R13, R13, UR4 ;  /* 0x000000040d0d7c20 */ /* 0x000fe20008400000 */
[----:B------:R-:W-:Y:S01]  /*3360*/  FMUL R67, R67, UR4 ;  /* 0x0000000443437c20 */ /* 0x000fe20008400000 */
[----:B---3--:R-:W-:Y:S01]  /*3370*/  IMAD.WIDE R4, R7, 0x4, R2 ;  /* 0x0000000407047825 */ /* 0x008fe200078e0202 */
        /* <DEDUP_REMOVED lines=10> */
[----:B------:R-:W-:-:S02]  /*3420*/  FMUL R73, R73, UR4 ;  /* 0x0000000449497c20 */ /* 0x000fc40008400000 */
[----:B------:R-:W-:Y:S04]  /*3430*/  STG.E desc[UR10][R2.64+0x140], R103 ;  /* 0x0001406702007986 */ /* 0x000fe8000c10190a */
[----:B------:R-:W-:Y:S04]  /*3440*/  STG.E desc[UR10][R2.64+0x180], R101 ;  /* 0x0001806502007986 */ /* 0x000fe8000c10190a */
[----:B------:R1:W-:Y:S04]  /*3450*/  STG.E desc[UR10][R2.64+0x1c0], R99 ;  /* 0x0001c06302007986 */ /* 0x0003e8000c10190a */
[----:B------:R2:W-:Y:S04]  /*3460*/  STG.E desc[UR10][R4.64], R19 ;  /* 0x0000001304007986 */ /* 0x0005e8000c10190a */
[----:B------:R3:W-:Y:S01]  /*3470*/  STG.E desc[UR10][R4.64+0x40], R27 ;  /* 0x0000401b04007986 */ /* 0x0007e2000c10190a */
[----:B-1----:R-:W-:-:S03]  /*3480*/  IMAD.WIDE R2, R7, 0x4, R4 ;  /* 0x0000000407027825 */ /* 0x002fc600078e0204 */
[----:B------:R-:W-:Y:S01]  /*3490*/  STG.E desc[UR10][R4.64+0x80], R93 ;  /* 0x0000805d04007986 */ /* 0x000fe2000c10190a */
[----:B--2---:R-:W-:-:S03]  /*34a0*/  FMUL R19, R88, UR4 ;  /* 0x0000000458137c20 */ /* 0x004fc60008400000 */
[----:B------:R1:W-:Y:S01]  /*34b0*/  STG.E desc[UR10][R4.64+0xc0], R9 ;  /* 0x0000c00904007986 */ /* 0x0003e2000c10190a */
[----:B---3--:R-:W-:-:S03]  /*34c0*/  FMUL R27, R68, UR4 ;  /* 0x00000004441b7c20 */ /* 0x008fc60008400000 */
[----:B------:R-:W-:Y:S04]  /*34d0*/  STG.E desc[UR10][R4.64+0x100], R51 ;  /* 0x0001003304007986 */ /* 0x000fe8000c10190a */
[----:B------:R-:W-:Y:S04]  /*34e0*/  STG.E desc[UR10][R4.64+0x140], R59 ;  /* 0x0001403b04007986 */ /* 0x000fe8000c10190a */
[----:B------:R2:W-:Y:S01]  /*34f0*/  STG.E desc[UR10][R4.64+0x180], R11 ;  /* 0x0001800b04007986 */ /* 0x0005e2000c10190a */
[----:B-1----:R-:W-:-:S03]  /*3500*/  FMUL R9, R52, UR4 ;  /* 0x0000000434097c20 */ /* 0x002fc60008400000 */
[----:B------:R1:W-:Y:S04]  /*3510*/  STG.E desc[UR10][R4.64+0x1c0], R79 ;  /* 0x0001c04f04007986 */ /* 0x0003e8000c10190a */
[----:B------:R3:W-:Y:S04]  /*3520*/  STG.E desc[UR10][R2.64], R19 ;  /* 0x0000001302007986 */ /* 0x0007e8000c10190a */
[----:B------:R4:W-:Y:S01]  /*3530*/  STG.E desc[UR10][R2.64+0x40], R21 ;  /* 0x0000401502007986 */ /* 0x0009e2000c10190a */
[----:B--2---:R-:W-:Y:S01]  /*3540*/  FMUL R11, R80, UR4 ;  /* 0x00000004500b7c20 */ /* 0x004fe20008400000 */
[----:B-1----:R-:W-:-:S02]  /*3550*/  IMAD.WIDE R4, R7, 0x4, R2 ;  /* 0x0000000407047825 */ /* 0x002fc400078e0202 */
[----:B------:R-:W-:Y:S02]  /*3560*/  STG.E desc[UR10][R2.64+0x80], R37 ;  /* 0x0000802502007986 */ /* 0x000fe4000c10190a */
[----:B---3--:R-:W-:Y:S02]  /*3570*/  FMUL R19, R78, UR4 ;  /* 0x000000044e137c20 */ /* 0x008fe40008400000 */
[----:B------:R-:W-:Y:S01]  /*3580*/  STG.E desc[UR10][R2.64+0xc0], R45 ;  /* 0x0000c02d02007986 */ /* 0x000fe2000c10190a */
[----:B----4-:R-:W-:-:S03]  /*3590*/  FMUL R21, R36, UR4 ;  /* 0x0000000424157c20 */ /* 0x010fc60008400000 */
[----:B------:R1:W-:Y:S04]  /*35a0*/  STG.E desc[UR10][R2.64+0x100], R9 ;  /* 0x0001000902007986 */ /* 0x0003e8000c10190a */
[----:B------:R2:W-:Y:S04]  /*35b0*/  STG.E desc[UR10][R2.64+0x140], R23 ;  /* 0x0001401702007986 */ /* 0x0005e8000c10190a */
[----:B------:R-:W-:Y:S04]  /*35c0*/  STG.E desc[UR10][R2.64+0x180], R69 ;  /* 0x0001804502007986 */ /* 0x000fe8000c10190a */
[----:B------:R3:W-:Y:S01]  /*35d0*/  STG.E desc[UR10][R2.64+0x1c0], R77 ;  /* 0x0001c04d02007986 */ /* 0x0007e2000c10190a */
[----:B-1----:R-:W-:Y:S01]  /*35e0*/  FMUL R9, R44, UR4 ;  /* 0x000000042c097c20 */ /* 0x002fe20008400000 */
[----:B--2---:R-:W-:-:S02]  /*35f0*/  FMUL R23, R20, UR4 ;  /* 0x0000000414177c20 */ /* 0x004fc40008400000 */
[----:B------:R1:W-:Y:S04]  /*3600*/  STG.E desc[UR10][R4.64], R11 ;  /* 0x0000000b04007986 */ /* 0x0003e8000c10190a */
[----:B------:R2:W-:Y:S01]  /*3610*/  STG.E desc[UR10][R4.64+0x40], R19 ;  /* 0x0000401304007986 */ /* 0x0005e2000c10190a */
[----:B---3--:R-:W-:-:S03]  /*3620*/  IMAD.WIDE R2, R7, 0x4, R4 ;  /* 0x0000000407027825 */ /* 0x008fc600078e0204 */
[----:B------:R3:W-:Y:S04]  /*3630*/  STG.E desc[UR10][R4.64+0x80], R21 ;  /* 0x0000801504007986 */ /* 0x0007e8000c10190a */
[----:B------:R4:W-:Y:S01]  /*3640*/  STG.E desc[UR10][R4.64+0xc0], R9 ;  /* 0x0000c00904007986 */ /* 0x0009e2000c10190a */
[----:B-1----:R-:W-:-:S03]  /*3650*/  FMUL R11, R104, UR4 ;  /* 0x00000004680b7c20 */ /* 0x002fc60008400000 */
[----:B------:R-:W-:Y:S01]  /*3660*/  STG.E desc[UR10][R4.64+0x100], R25 ;  /* 0x0001001904007986 */ /* 0x000fe2000c10190a */
[----:B--2---:R-:W-:-:S03]  /*3670*/  FMUL R19, R108, UR4 ;  /* 0x000000046c137c20 */ /* 0x004fc60008400000 */
[----:B------:R-:W-:Y:S01]  /*3680*/  STG.E desc[UR10][R4.64+0x140], R23 ;  /* 0x0001401704007986 */ /* 0x000fe2000c10190a */
[----:B---3--:R-:W-:-:S03]  /*3690*/  FMUL R21, R74, UR4 ;  /* 0x000000044a157c20 */ /* 0x008fc60008400000 */
[----:B------:R-:W-:Y:S01]  /*36a0*/  STG.E desc[UR10][R4.64+0x180], R27 ;  /* 0x0001801b04007986 */ /* 0x000fe2000c10190a */
[----:B----4-:R-:W-:-:S03]  /*36b0*/  FMUL R9, R102, UR4 ;  /* 0x0000000466097c20 */ /* 0x010fc60008400000 */
[----:B------:R1:W-:Y:S04]  /*36c0*/  STG.E desc[UR10][R4.64+0x1c0], R29 ;  /* 0x0001c01d04007986 */ /* 0x0003e8000c10190a */
[----:B------:R2:W-:Y:S04]  /*36d0*/  STG.E desc[UR10][R2.64], R17 ;  /* 0x0000001102007986 */ /* 0x0005e8000c10190a */
[----:B------:R3:W-:Y:S01]  /*36e0*/  STG.E desc[UR10][R2.64+0x40], R15 ;  /* 0x0000400f02007986 */ /* 0x0007e2000c10190a */
[----:B-1----:R-:W-:-:S03]  /*36f0*/  IMAD.WIDE R4, R7, 0x4, R2 ;  /* 0x0000000407047825 */ /* 0x002fc600078e0202 */
[----:B------:R-:W-:Y:S01]  /*3700*/  STG.E desc[UR10][R2.64+0x80], R35 ;  /* 0x0000802302007986 */ /* 0x000fe2000c10190a */
[----:B--2---:R-:W-:-:S03]  /*3710*/  FMUL R17, R34, UR4 ;  /* 0x0000000422117c20 */ /* 0x004fc60008400000 */
[----:B------:R-:W-:Y:S01]  /*3720*/  STG.E desc[UR10][R2.64+0xc0], R43 ;  /* 0x0000c02b02007986 */ /* 0x000fe2000c10190a */
[----:B---3--:R-:W-:-:S03]  /*3730*/  FMUL R15, R106, UR4 ;  /* 0x000000046a0f7c20 */ /* 0x008fc60008400000 */
[----:B------:R1:W-:Y:S04]  /*3740*/  STG.E desc[UR10][R2.64+0x100], R13 ;  /* 0x0001000d02007986 */ /* 0x0003e8000c10190a */
[----:B------:R2:W-:Y:S04]  /*3750*/  STG.E desc[UR10][R2.64+0x140], R9 ;  /* 0x0001400902007986 */ /* 0x0005e8000c10190a */
[----:B------:R-:W-:Y:S04]  /*3760*/  STG.E desc[UR10][R2.64+0x180], R67 ;  /* 0x0001804302007986 */ /* 0x000fe8000c10190a */
[----:B------:R3:W-:Y:S01]  /*3770*/  STG.E desc[UR10][R2.64+0x1c0], R75 ;  /* 0x0001c04b02007986 */ /* 0x0007e2000c10190a */
[----:B-1----:R-:W-:-:S03]  /*3780*/  FMUL R13, R42, UR4 ;  /* 0x000000042a0d7c20 */ /* 0x002fc60008400000 */
[----:B------:R1:W-:Y:S01]  /*3790*/  STG.E desc[UR10][R4.64], R11 ;  /* 0x0000000b04007986 */ /* 0x0003e2000c10190a */
[----:B--2---:R-:W-:-:S03]  /*37a0*/  FMUL R9, R66, UR4 ;  /* 0x0000000442097c20 */ /* 0x004fc60008400000 */
[----:B------:R-:W-:Y:S01]  /*37b0*/  STG.E desc[UR10][R4.64+0x40], R15 ;  /* 0x0000400f04007986 */ /* 0x000fe2000c10190a */
[----:B---3--:R-:W-:-:S04]  /*37c0*/  IMAD.WIDE R2, R7, 0x4, R4 ;  /* 0x0000000407027825 */ /* 0x008fc800078e0204 */
[----:B------:R-:W-:Y:S01]  /*37d0*/  FMUL R7, R112, UR4 ;  /* 0x0000000470077c20 */ /* 0x000fe20008400000 */
[----:B------:R-:W-:Y:S01]  /*37e0*/  STG.E desc[UR10][R4.64+0x80], R17 ;  /* 0x0000801104007986 */ /* 0x000fe2000c10190a */
[----:B-1----:R-:W-:-:S03]  /*37f0*/  FMUL R11, R110, UR4 ;  /* 0x000000046e0b7c20 */ /* 0x002fc60008400000 */
        /* <DEDUP_REMOVED lines=14> */
.L_x_7:
        /* <DEDUP_REMOVED lines=24> */
[----:B------:R2:W-:Y:S01]  /*3a60*/  STG.E desc[UR10][R4.64+0x40], R9 ;  /* 0x0000400904007986 */ /* 0x0005e2000c10190a */
[----:B-1----:R-:W-:-:S03]  /*3a70*/  IMAD.WIDE R2, R7, 0x4, R4 ;  /* 0x0000000407027825 */ /* 0x002fc600078e0204 */
[----:B------:R1:W-:Y:S04]  /*3a80*/  STG.E desc[UR10][R4.64+0x80], R11 ;  /* 0x0000800b04007986 */ /* 0x0003e8000c10190a */
[----:B------:R-:W-:Y:S04]  /*3a90*/  STG.E desc[UR10][R4.64+0xc0], R21 ;  /* 0x0000c01504007986 */ /* 0x000fe8000c10190a */
[----:B------:R-:W-:Y:S04]  /*3aa0*/  STG.E desc[UR10][R4.64+0x100], R23 ;  /* 0x0001001704007986 */ /* 0x000fe8000c10190a */
[----:B------:R-:W-:Y:S04]  /*3ab0*/  STG.E desc[UR10][R4.64+0x140], R25 ;  /* 0x0001401904007986 */ /* 0x000fe8000c10190a */
[----:B------:R-:W-:Y:S04]  /*3ac0*/  STG.E desc[UR10][R4.64+0x180], R29 ;  /* 0x0001801d04007986 */ /* 0x000fe8000c10190a */
[----:B------:R3:W-:Y:S04]  /*3ad0*/  STG.E desc[UR10][R4.64+0x1c0], R31 ;  /* 0x0001c01f04007986 */ /* 0x0007e8000c10190a */
[----:B------:R-:W4:Y:S04]  /*3ae0*/  LDG.E R0, desc[UR10][R2.64] ;  /* 0x0000000a02007981 */ /* 0x000f28000c1e1900 */
[----:B------:R-:W5:Y:S04]  /*3af0*/  LDG.E R6, desc[UR10][R2.64+0x40] ;  /* 0x0000400a02067981 */ /* 0x000f68000c1e1900 */
[----:B------:R-:W3:Y:S04]  /*3b00*/  LDG.E R8, desc[UR10][R2.64+0x80] ;  /* 0x0000800a02087981 */ /* 0x000ee8000c1e1900 */
[----:B--2---:R-:W2:Y:S04]  /*3b10*/  LDG.E R9, desc[UR10][R2.64+0xc0] ;  /* 0x0000c00a02097981 */ /* 0x004ea8000c1e1900 */
[----:B------:R-:W2:Y:S04]  /*3b20*/  LDG.E R10, desc[UR10][R2.64+0x100] ;  /* 0x0001000a020a7981 */ /* 0x000ea8000c1e1900 */
[----:B-1----:R-:W2:Y:S04]  /*3b30*/  LDG.E R11, desc[UR10][R2.64+0x140] ;  /* 0x0001400a020b7981 */ /* 0x002ea8000c1e1900 */
[----:B------:R-:W2:Y:S04]  /*3b40*/  LDG.E R12, desc[UR10][R2.64+0x180] ;  /* 0x0001800a020c7981 */ /* 0x000ea8000c1e1900 */
[----:B------:R-:W2:Y:S01]  /*3b50*/  LDG.E R14, desc[UR10][R2.64+0x1c0] ;  /* 0x0001c00a020e7981 */ /* 0x000ea2000c1e1900 */
[----:B----4-:R-:W-:-:S04]  /*3b60*/  FMUL R0, R0, UR5 ;  /* 0x0000000500007c20 */ /* 0x010fc80008400000 */
[----:B------:R-:W-:Y:S01]  /*3b70*/  FFMA R95, R95, UR4, R0 ;  /* 0x000000045f5f7c23 */ /* 0x000fe20008000000 */
[----:B-----5:R-:W-:Y:S01]  /*3b80*/  FMUL R6, R6, UR5 ;  /* 0x0000000506067c20 */ /* 0x020fe20008400000 */
[----:B---3--:R-:W-:Y:S01]  /*3b90*/  FMUL R8, R8, UR5 ;  /* 0x0000000508087c20 */ /* 0x008fe20008400000 */
[----:B--2---:R-:W-:Y:S01]  /*3ba0*/  FMUL R4, R9, UR5 ;  /* 0x0000000509047c20 */ /* 0x004fe20008400000 */
        /* <DEDUP_REMOVED lines=26> */
[----:B------:R-:W1:Y:S04]  /*3d50*/  LDG.E R12, desc[UR10][R4.64+0x180] ;  /* 0x0001800a040c7981 */ /* 0x000e68000c1e1900 */
        /* <DEDUP_REMOVED lines=8> */
[----:B-1----:R-:W-:Y:S01]  /*3de0*/  FMUL R3, R12, UR5 ;  /* 0x000000050c037c20 */ /* 0x002fe20008400000 */
        /* <DEDUP_REMOVED lines=12> */
[----:B------:R1:W-:Y:S04]  /*3eb0*/  STG.E desc[UR10][R4.64+0xc0], R9 ;  /* 0x0000c00904007986 */ /* 0x0003e8000c10190a */
[----:B------:R-:W-:Y:S04]  /*3ec0*/  STG.E desc[UR10][R4.64+0x100], R51 ;  /* 0x0001003304007986 */ /* 0x000fe8000c10190a */
[----:B------:R-:W-:Y:S04]  /*3ed0*/  STG.E desc[UR10][R4.64+0x140], R59 ;  /* 0x0001403b04007986 */ /* 0x000fe8000c10190a */
[----:B------:R2:W-:Y:S04]  /*3ee0*/  STG.E desc[UR10][R4.64+0x180], R11 ;  /* 0x0001800b04007986 */ /* 0x0005e8000c10190a */
[----:B------:R3:W-:Y:S04]  /*3ef0*/  STG.E desc[UR10][R4.64+0x1c0], R79 ;  /* 0x0001c04f04007986 */ /* 0x0007e8000c10190a */
[----:B------:R-:W1:Y:S04]  /*3f00*/  LDG.E R0, desc[UR10][R2.64] ;  /* 0x0000000a02007981 */ /* 0x000e68000c1e1900 */
[----:B------:R-:W2:Y:S04]  /*3f10*/  LDG.E R6, desc[UR10][R2.64+0x40] ;  /* 0x0000400a02067981 */ /* 0x000ea8000c1e1900 */
[----:B------:R-:W4:Y:S04]  /*3f20*/  LDG.E R8, desc[UR10][R2.64+0x80] ;  /* 0x0000800a02087981 */ /* 0x000f28000c1e1900 */
[----:B------:R-:W5:Y:S04]  /*3f30*/  LDG.E R10, desc[UR10][R2.64+0xc0] ;  /* 0x0000c00a020a7981 */ /* 0x000f68000c1e1900 */
[----:B------:R-:W3:Y:S04]  /*3f40*/  LDG.E R12, desc[UR10][R2.64+0x100] ;  /* 0x0001000a020c7981 */ /* 0x000ee8000c1e1900 */
[----:B------:R-:W3:Y:S04]  /*3f50*/  LDG.E R14, desc[UR10][R2.64+0x140] ;  /* 0x0001400a020e7981 */ /* 0x000ee8000c1e1900 */
[----:B------:R-:W3:Y:S04]  /*3f60*/  LDG.E R16, desc[UR10][R2.64+0x180] ;  /* 0x0001800a02107981 */ /* 0x000ee8000c1e1900 */
[----:B------:R-:W3:Y:S01]  /*3f70*/  LDG.E R18, desc[UR10][R2.64+0x1c0] ;  /* 0x0001c00a02127981 */ /* 0x000ee2000c1e1900 */
[----:B-1----:R-:W-:Y:S01]  /*3f80*/  FMUL R9, R0, UR5 ;  /* 0x0000000500097c20 */ /* 0x002fe20008400000 */
[----:B--2---:R-:W-:Y:S01]  /*3f90*/  FMUL R11, R6, UR5 ;  /* 0x00000005060b7c20 */ /* 0x004fe20008400000 */
[----:B----4-:R-:W-:Y:S01]  /*3fa0*/  FMUL R8, R8, UR5 ;  /* 0x0000000508087c20 */ /* 0x010fe20008400000 */
[----:B-----5:R-:W-:Y:S01]  /*3fb0*/  FMUL R10, R10, UR5 ;  /* 0x000000050a0a7c20 */ /* 0x020fe20008400000 */
[----:B---3--:R-:W-:Y:S01]  /*3fc0*/  FMUL R5, R12, UR5 ;  /* 0x000000050c057c20 */ /* 0x008fe20008400000 */
        /* <DEDUP_REMOVED lines=20> */
[----:B------:R-:W1:Y:S04]  /*4110*/  LDG.E R8, desc[UR10][R4.64+0x80] ;  /* 0x0000800a04087981 */ /* 0x000e68000c1e1900 */
[----:B------:R-:W2:Y:S04]  /*4120*/  LDG.E R0, desc[UR10][R4.64] ;  /* 0x0000000a04007981 */ /* 0x000ea8000c1e1900 */
[----:B------:R-:W3:Y:S04]  /*4130*/  LDG.E R6, desc[UR10][R4.64+0x40] ;  /* 0x0000400a04067981 */ /* 0x000ee8000c1e1900 */
[----:B------:R-:W4:Y:S04]  /*4140*/  LDG.E R10, desc[UR10][R4.64+0xc0] ;  /* 0x0000c00a040a7981 */ /* 0x000f28000c1e1900 */
[----:B------:R-:W5:Y:S04]  /*4150*/  LDG.E R12, desc[UR10][R4.64+0x100] ;  /* 0x0001000a040c7981 */ /* 0x000f68000c1e1900 */
[----:B------:R-:W5:Y:S04]  /*4160*/  LDG.E R14, desc[UR10][R4.64+0x140] ;  /* 0x0001400a040e7981 */ /* 0x000f68000c1e1900 */
[----:B------:R-:W5:Y:S04]  /*4170*/  LDG.E R16, desc[UR10][R4.64+0x180] ;  /* 0x0001800a04107981 */ /* 0x000f68000c1e1900 */
[----:B------:R-:W5:Y:S01]  /*4180*/  LDG.E R18, desc[UR10][R4.64+0x1c0] ;  /* 0x0001c00a04127981 */ /* 0x000f62000c1e1900 */
[----:B-1----:R-:W-:-:S04]  /*4190*/  FMUL R3, R8, UR5 ;  /* 0x0000000508037c20 */ /* 0x002fc80008400000 */
[----:B------:R-:W-:Y:S01]  /*41a0*/  FFMA R19, R36, UR4, R3 ;  /* 0x0000000424137c23 */ /* 0x000fe20008000003 */
[----:B--2---:R-:W-:Y:S01]  /*41b0*/  FMUL R9, R0, UR5 ;  /* 0x0000000500097c20 */ /* 0x004fe20008400000 */
        /* <DEDUP_REMOVED lines=15> */
[----:B------:R2:W-:Y:S04]  /*42b0*/  STG.E desc[UR10][R4.64+0x40], R11 ;  /* 0x0000400b04007986 */ /* 0x0005e8000c10190a */
[----:B------:R-:W-:Y:S04]  /*42c0*/  STG.E desc[UR10][R4.64+0x80], R19 ;  /* 0x0000801304007986 */ /* 0x000fe8000c10190a */
        /* <DEDUP_REMOVED lines=8> */
[----:B-1----:R-:W3:Y:S04]  /*4350*/  LDG.E R9, desc[UR10][R2.64+0xc0] ;  /* 0x0000c00a02097981 */ /* 0x002ee8000c1e1900 */
[----:B------:R-:W3:Y:S04]  /*4360*/  LDG.E R10, desc[UR10][R2.64+0x100] ;  /* 0x0001000a020a7981 */ /* 0x000ee8000c1e1900 */
[----:B--2---:R-:W2:Y:S04]  /*4370*/  LDG.E R11, desc[UR10][R2.64+0x140] ;  /* 0x0001400a020b7981 */ /* 0x004ea8000c1e1900 */
[----:B------:R-:W2:Y:S04]  /*4380*/  LDG.E R12, desc[UR10][R2.64+0x180] ;  /* 0x0001800a020c7981 */ /* 0x000ea8000c1e1900 */
[----:B------:R-:W2:Y:S01]  /*4390*/  LDG.E R14, desc[UR10][R2.64+0x1c0] ;  /* 0x0001c00a020e7981 */ /* 0x000ea2000c1e1900 */
[----:B----4-:R-:W-:Y:S01]  /*43a0*/  FMUL R0, R0, UR5 ;  /* 0x0000000500007c20 */ /* 0x010fe20008400000 */
[----:B-----5:R-:W-:Y:S01]  /*43b0*/  FMUL R6, R6, UR5 ;  /* 0x0000000506067c20 */ /* 0x020fe20008400000 */
[----:B---3--:R-:W-:Y:S01]  /*43c0*/  FMUL R8, R8, UR5 ;  /* 0x0000000508087c20 */ /* 0x008fe20008400000 */
[----:B------:R-:W-:Y:S01]  /*43d0*/  FMUL R4, R9, UR5 ;  /* 0x0000000509047c20 */ /* 0x000fe20008400000 */
[----:B------:R-:W-:Y:S01]  /*43e0*/  FMUL R10, R10, UR5 ;  /* 0x000000050a0a7c20 */ /* 0x000fe20008400000 */
[----:B--2---:R-:W-:Y:S01]  /*43f0*/  FMUL R11, R11, UR5 ;  /* 0x000000050b0b7c20 */ /* 0x004fe20008400000 */
        /* <DEDUP_REMOVED lines=26> */
[----:B-1----:R-:W5:Y:S01]  /*45a0*/  LDG.E R17, desc[UR10][R4.64+0x1c0] ;  /* 0x0001c00a04117981 */ /* 0x002f62000c1e1900 */
        /* <DEDUP_REMOVED lines=19> */
[----:B------:R3:W-:Y:S04]  /*46e0*/  STG.E desc[UR10][R4.64+0x80], R13 ;  /* 0x0000800d04007986 */ /* 0x0007e8000c10190a */
[----:B------:R-:W-:Y:S04]  /*46f0*/  STG.E desc[UR10][R4.64+0xc0], R15 ;  /* 0x0000c00f04007986 */ /* 0x000fe8000c10190a */
[----:B------:R-:W-:Y:S04]  /*4700*/  STG.E desc[UR10][R4.64+0x100], R17 ;  /* 0x0001001104007986 */ /* 0x000fe8000c10190a */
[----:B------:R-:W-:Y:S04]  /*4710*/  STG.E desc[UR10][R4.64+0x140], R109 ;  /* 0x0001406d04007986 */ /* 0x000fe8000c10190a */
[----:B------:R-:W-:Y:S04]  /*4720*/  STG.E desc[UR10][R4.64+0x180], R19 ;  /* 0x0001801304007986 */ /* 0x000fe8000c10190a */
[----:B------:R4:W-:Y:S04]  /*4730*/  STG.E desc[UR10][R4.64+0x1c0], R21 ;  /* 0x0001c01504007986 */ /* 0x0009e8000c10190a */
[----:B------:R-:W5:Y:S04]  /*4740*/  LDG.E R0, desc[UR10][R2.64] ;  /* 0x0000000a02007981 */ /* 0x000f68000c1e1900 */
[----:B-1----:R-:W4:Y:S04]  /*4750*/  LDG.E R9, desc[UR10][R2.64+0xc0] ;  /* 0x0000c00a02097981 */ /* 0x002f28000c1e1900 */
[----:B------:R-:W4:Y:S04]  /*4760*/  LDG.E R6, desc[UR10][R2.64+0x40] ;  /* 0x0000400a02067981 */ /* 0x000f28000c1e1900 */
[----:B------:R-:W4:Y:S04]  /*4770*/  LDG.E R8, desc[UR10][R2.64+0x80] ;  /* 0x0000800a02087981 */ /* 0x000f28000c1e1900 */
[----:B------:R-:W4:Y:S04]  /*4780*/  LDG.E R10, desc[UR10][R2.64+0x100] ;  /* 0x0001000a020a7981 */ /* 0x000f28000c1e1900 */
[----:B--2---:R-:W2:Y:S04]  /*4790*/  LDG.E R11, desc[UR10][R2.64+0x140] ;  /* 0x0001400a020b7981 */ /* 0x004ea8000c1e1900 */
[----:B------:R-:W2:Y:S04]  /*47a0*/  LDG.E R12, desc[UR10][R2.64+0x180] ;  /* 0x0001800a020c7981 */ /* 0x000ea8000c1e1900 */
[----:B---3--:R-:W3:Y:S01]  /*47b0*/  LDG.E R13, desc[UR10][R2.64+0x1c0] ;  /* 0x0001c00a020d7981 */ /* 0x008ee2000c1e1900 */
[----:B-----5:R-:W-:Y:S01]  /*47c0*/  FMUL R7, R0, UR5 ;  /* 0x0000000500077c20 */ /* 0x020fe20008400000 */
[----:B----4-:R-:W-:-:S04]  /*47d0*/  FMUL R0, R9, UR5 ;  /* 0x0000000509007c20 */ /* 0x010fc80008400000 */
[----:B------:R-:W-:Y:S01]  /*47e0*/  FFMA R41, R41, UR4, R0 ;  /* 0x0000000429297c23 */ /* 0x000fe20008000000 */
[----:B------:R-:W-:Y:S01]  /*47f0*/  FMUL R6, R6, UR5 ;  /* 0x0000000506067c20 */ /* 0x000fe20008400000 */
[----:B------:R-:W-:Y:S01]  /*4800*/  FMUL R8, R8, UR5 ;  /* 0x0000000508087c20 */ /* 0x000fe20008400000 */
[----:B------:R-:W-:Y:S01]  /*4810*/  FMUL R5, R10, UR5 ;  /* 0x000000050a057c20 */ /* 0x000fe20008400000 */
[----:B--2---:R-:W-:Y:S01]  /*4820*/  FMUL R0, R11, UR5 ;  /* 0x000000050b007c20 */ /* 0x004fe20008400000 */
[----:B------:R-:W-:Y:S01]  /*4830*/  FMUL R12, R12, UR5 ;  /* 0x000000050c0c7c20 */ /* 0x000fe20008400000 */
[----:B---3--:R-:W-:Y:S01]  /*4840*/  FMUL R4, R13, UR5 ;  /* 0x000000050d047c20 */ /* 0x008fe20008400000 */
[----:B------:R-:W-:Y:S01]  /*4850*/  FFMA R7, R110, UR4, R7 ;  /* 0x000000046e077c23 */ /* 0x000fe20008000007 */
        /* <DEDUP_REMOVED lines=15> */
.L_x_8:
        /* <DEDUP_REMOVED lines=11> */
.L_x_10:


//--------------------- .nv.shared.reserved.0     --------------------------
	.section	.nv.shared.reserved.0,"aw",@nobits
	.weak		__nv_reservedSMEM_offset_0_alias
	.size		__nv_reservedSMEM_offset_0_alias, 0, 0
	.other		__nv_reservedSMEM_offset_0_alias,@"STO_CUDA_RESERVED_SHARED STV_DEFAULT"
__nv_reservedSMEM_offset_0_alias:
	.zero		0


//--------------------- .nv.global                --------------------------
	.section	.nv.global,"aw",@nobits
.nv.global:
	.type		_ZN34_INTERNAL_51bf2d88_4_k_cu_6d8f45b86thrust23THRUST_300001_SM_900_NS12placeholders2_9E,@object
	.size		_ZN34_INTERNAL_51bf2d88_4_k_cu_6d8f45b86thrust23THRUST_300001_SM_900_NS12placeholders2_9E,(_ZN34_INTERNAL_51bf2d88_4_k_cu_6d8f45b84cuda3std3__436_GLOBAL__N__51bf2d88_4_k_cu_6d8f45b86ignoreE - _ZN34_INTERNAL_51bf2d88_4_k_cu_6d8f45b86thrust23THRUST_300001_SM_900_NS12placeholders2_9E)
_ZN34_INTERNAL_51bf2d88_4_k_cu_6d8f45b86thrust23THRUST_300001_SM_900_NS12placeholders2_9E:
	.zero		1
	.type		_ZN34_INTERNAL_51bf2d88_4_k_cu_6d8f45b84cuda3std3__436_GLOBAL__N__51bf2d88_4_k_cu_6d8f45b86ignoreE,@object
	.size		_ZN34_INTERNAL_51bf2d88_4_k_cu_6d8f45b84cuda3std3__436_GLOBAL__N__51bf2d88_4_k_cu_6d8f45b86ignoreE,(_ZN34_INTERNAL_51bf2d88_4_k_cu_6d8f45b84cuda3std6ranges3__45__cpo4dataE - _ZN34_INTERNAL_51bf2d88_4_k_cu_6d8f45b84cuda3std3__436_GLOBAL__N__51bf2d88_4_k_cu_6d8f45b86ignoreE)
_ZN34_INTERNAL_51bf2d88_4_k_cu_6d8f45b84cuda3std3__436_GLOBAL__N__51bf2d88_4_k_cu_6d8f45b86ignoreE:
	.zero		1
	.type		_ZN34_INTERNAL_51bf2d88_4_k_cu_6d8f45b84cuda3std6ranges3__45__cpo4dataE,@object
	.size		_ZN34_INTERNAL_51bf2d88_4_k_cu_6d8f45b84cuda3std6ranges3__45__cpo4dataE,(_ZN34_INTERNAL_51bf2d88_4_k_cu_6d8f45b86thrust23THRUST_300001_SM_900_NS12placeholders2_1E - _ZN34_INTERNAL_51bf2d88_4_k_cu_6d8f45b84cuda3std6ranges3__45__cpo4dataE)
_ZN34_INTERNAL_51bf2d88_4_k_cu_6d8f45b84cuda3std6ranges3__45__cpo4dataE:
	.zero		1
	.type		_ZN34_INTERNAL_51bf2d88_4_k_cu_6d8f45b86thrust23THRUST_300001_SM_900_NS12placeholders2_1E,@object
	.size		_ZN34_INTERNAL_51bf2d88_4_k_cu_6d8f45b86thrust23THRUST_300001_SM_900_NS12placeholders2_1E,(_ZN34_INTERNAL_51bf2d88_4_k_cu_6d8f45b84cuda3std3__45__cpo5beginE - _ZN34_INTERNAL_51bf2d88_4_k_cu_6d8f45b86thrust23THRUST_300001_SM_900_NS12placeholders2_1E)
_ZN34_INTERNAL_51bf2d88_4_k_cu_6d8f45b86thrust23THRUST_300001_SM_900_NS12placeholders2_1E:
	.zero		1
	.type		_ZN34_INTERNAL_51bf2d88_4_k_cu_6d8f45b84cuda3std3__45__cpo5beginE,@object
	.size		_ZN34_INTERNAL_51bf2d88_4_k_cu_6d8f45b84cuda3std3__45__cpo5beginE,(_ZN34_INTERNAL_51bf2d88_4_k_cu_6d8f45b84cuda3std6ranges3__45__cpo5beginE - _ZN34_INTERNAL_51bf2d88_4_k_cu_6d8f45b84cuda3std3__45__cpo5beginE)
_ZN34_INTERNAL_51bf2d88_4_k_cu_6d8f45b84cuda3std3__45__cpo5beginE:
	.zero		1
	.type		_ZN34_INTERNAL_51bf2d88_4_k_cu_6d8f45b84cuda3std6ranges3__45__cpo5beginE,@object
	.size		_ZN34_INTERNAL_51bf2d88_4_k_cu_6d8f45b84cuda3std6ranges3__45__cpo5beginE,(_ZN34_INTERNAL_51bf2d88_4_k_cu_6d8f45b84cute1_E - _ZN34_INTERNAL_51bf2d88_4_k_cu_6d8f45b84cuda3std6ranges3__45__cpo5beginE)
_ZN34_INTERNAL_51bf2d88_4_k_cu_6d8f45b84cuda3std6ranges3__45__cpo5beginE:
	.zero		1
	.type		_ZN34_INTERNAL_51bf2d88_4_k_cu_6d8f45b84cute1_E,@object
	.size		_ZN34_INTERNAL_51bf2d88_4_k_cu_6d8f45b84cute1_E,(_ZN34_INTERNAL_51bf2d88_4_k_cu_6d8f45b84cuda3std3__47nulloptE - _ZN34_INTERNAL_51bf2d88_4_k_cu_6d8f45b84cute1_E)
_ZN34_INTERNAL_51bf2d88_4_k_cu_6d8f45b84cute1_E:
	.zero		1
	.type		_ZN34_INTERNAL_51bf2d88_4_k_cu_6d8f45b84cuda3std3__47nulloptE,@object
	.size		_ZN34_INTERNAL_51bf2d88_4_k_cu_6d8f45b84cuda3std3__47nulloptE,(_ZN34_INTERNAL_51bf2d88_4_k_cu_6d8f45b84cuda3std6ranges3__45__cpo8distanceE - _ZN34_INTERNAL_51bf2d88_4_k_cu_6d8f45b84cuda3std3__47nulloptE)
_ZN34_INTERNAL_51bf2d88_4_k_cu_6d8f45b84cuda3std3__47nulloptE:
	.zero		1
	.type		_ZN34_INTERNAL_51bf2d88_4_k_cu_6d8f45b84cuda3std6ranges3__45__cpo8distanceE,@object
	.size		_ZN34_INTERNAL_51bf2d88_4_k_cu_6d8f45b84cuda3std6ranges3__45__cpo8distanceE,(_ZN34_INTERNAL_51bf2d88_4_k_cu_6d8f45b86thrust23THRUST_300001_SM_900_NS12placeholders2_5E - _ZN34_INTERNAL_51bf2d88_4_k_cu_6d8f45b84cuda3std6ranges3__45__cpo8distanceE)
_ZN34_INTERNAL_51bf2d88_4_k_cu_6d8f45b84cuda3std6ranges3__45__cpo8distanceE:
	.zero		1
	.type		_ZN34_INTERNAL_51bf2d88_4_k_cu_6d8f45b86thrust23THRUST_300001_SM_900_NS12placeholders2_5E,@object
	.size		_ZN34_INTERNAL_51bf2d88_4_k_cu_6d8f45b86thrust23THRUST_300001_SM_900_NS12placeholders2_5E,(_ZN34_INTERNAL_51bf2d88_4_k_cu_6d8f45b84cuda3std3__45__cpo6rbeginE - _ZN34_INTERNAL_51bf2d88_4_k_cu_6d8f45b86thrust23THRUST_300001_SM_900_NS12placeholders2_5E)
_ZN34_INTERNAL_51bf2d88_4_k_cu_6d8f45b86thrust23THRUST_300001_SM_900_NS12placeholders2_5E:
	.zero		1
	.type		_ZN34_INTERNAL_51bf2d88_4_k_cu_6d8f45b84cuda3std3__45__cpo6rbeginE,@object
	.size		_ZN34_INTERNAL_51bf2d88_4_k_cu_6d8f45b84cuda3std3__45__cpo6rbeginE,(_ZN34_INTERNAL_51bf2d88_4_k_cu_6d8f45b84cuda3std6ranges3__45__cpo7advanceE - _ZN34_INTERNAL_51bf2d88_4_k_cu_6d8f45b84cuda3std3__45__cpo6rbeginE)
_ZN34_INTERNAL_51bf2d88_4_k_cu_6d8f45b84cuda3std3__45__cpo6rbeginE:
	.zero		1
	.type		_ZN34_INTERNAL_51bf2d88_4_k_cu_6d8f45b84cuda3std6ranges3__45__cpo7advanceE,@object
	.size		_ZN34_INTERNAL_51bf2d88_4_k_cu_6d8f45b84cuda3std6ranges3__45__cpo7advanceE,(_ZN34_INTERNAL_51bf2d88_4_k_cu_6d8f45b86thrust23THRUST_300001_SM_900_NS3seqE - _ZN34_INTERNAL_51bf2d88_4_k_cu_6d8f45b84cuda3std6ranges3__45__cpo7advanceE)
_ZN34_INTERNAL_51bf2d88_4_k_cu_6d8f45b84cuda3std6ranges3__45__cpo7advanceE:
	.zero		1
	.type		_ZN34_INTERNAL_51bf2d88_4_k_cu_6d8f45b86thrust23THRUST_300001_SM_900_NS3seqE,@object
	.size		_ZN34_INTERNAL_51bf2d88_4_k_cu_6d8f45b86thrust23THRUST_300001_SM_900_NS3seqE,(_ZN34_INTERNAL_51bf2d88_4_k_cu_6d8f45b84cuda3std3__48in_placeE - _ZN34_INTERNAL_51bf2d88_4_k_cu_6d8f45b86thrust23THRUST_300001_SM_900_NS3seqE)
_ZN34_INTERNAL_51bf2d88_4_k_cu_6d8f45b86thrust23THRUST_300001_SM_900_NS3seqE:
	.zero		1
	.type		_ZN34_INTERNAL_51bf2d88_4_k_cu_6d8f45b84cuda3std3__48in_placeE,@object
	.size		_ZN34_INTERNAL_51bf2d88_4_k_cu_6d8f45b84cuda3std3__48in_placeE,(_ZN34_INTERNAL_51bf2d88_4_k_cu_6d8f45b84cuda3std6ranges3__45__cpo4sizeE - _ZN34_INTERNAL_51bf2d88_4_k_cu_6d8f45b84cuda3std3__48in_placeE)
_ZN34_INTERNAL_51bf2d88_4_k_cu_6d8f45b84cuda3std3__48in_placeE:
	.zero		1
	.type		_ZN34_INTERNAL_51bf2d88_4_k_cu_6d8f45b84cuda3std6ranges3__45__cpo4sizeE,@object
	.size		_ZN34_INTERNAL_51bf2d88_4_k_cu_6d8f45b84cuda3std6ranges3__45__cpo4sizeE,(_ZN34_INTERNAL_51bf2d88_4_k_cu_6d8f45b86thrust23THRUST_300001_SM_900_NS12placeholders2_3E - _ZN34_INTERNAL_51bf2d88_4_k_cu_6d8f45b84cuda3std6ranges3__45__cpo4sizeE)
_ZN34_INTERNAL_51bf2d88_4_k_cu_6d8f45b84cuda3std6ranges3__45__cpo4sizeE:
	.zero		1
	.type		_ZN34_INTERNAL_51bf2d88_4_k_cu_6d8f45b86thrust23THRUST_300001_SM_900_NS12placeholders2_3E,@object
	.size		_ZN34_INTERNAL_51bf2d88_4_k_cu_6d8f45b86thrust23THRUST_300001_SM_900_NS12placeholders2_3E,(_ZN34_INTERNAL_51bf2d88_4_k_cu_6d8f45b84cuda3std3__45__cpo6cbeginE - _ZN34_INTERNAL_51bf2d88_4_k_cu_6d8f45b86thrust23THRUST_300001_SM_900_NS12placeholders2_3E)
_ZN34_INTERNAL_51bf2d88_4_k_cu_6d8f45b86thrust23THRUST_300001_SM_900_NS12placeholders2_3E:
	.zero		1
	.type		_ZN34_INTERNAL_51bf2d88_4_k_cu_6d8f45b84cuda3std3__45__cpo6cbeginE,@object
	.size		_ZN34_INTERNAL_51bf2d88_4_k_cu_6d8f45b84cuda3std3__45__cpo6cbeginE,(_ZN34_INTERNAL_51bf2d88_4_k_cu_6d8f45b84cuda3std6ranges3__45__cpo6cbeginE - _ZN34_INTERNAL_51bf2d88_4_k_cu_6d8f45b84cuda3std3__45__cpo6cbeginE)
_ZN34_INTERNAL_51bf2d88_4_k_cu_6d8f45b84cuda3std3__45__cpo6cbeginE:
	.zero		1
	.type		_ZN34_INTERNAL_51bf2d88_4_k_cu_6d8f45b84cuda3std6ranges3__45__cpo6cbeginE,@object
	.size		_ZN34_INTERNAL_51bf2d88_4_k_cu_6d8f45b84cuda3std6ranges3__45__cpo6cbeginE,(_ZN34_INTERNAL_51bf2d88_4_k_cu_6d8f45b86thrust23THRUST_300001_SM_900_NS12placeholders2_7E - _ZN34_INTERNAL_51bf2d88_4_k_cu_6d8f45b84cuda3std6ranges3__45__cpo6cbeginE)
_ZN34_INTERNAL_51bf2d88_4_k_cu_6d8f45b84cuda3std6ranges3__45__cpo6cbeginE:
	.zero		1
	.type		_ZN34_INTERNAL_51bf2d88_4_k_cu_6d8f45b86thrust23THRUST_300001_SM_900_NS12placeholders2_7E,@object
	.size		_ZN34_INTERNAL_51bf2d88_4_k_cu_6d8f45b86thrust23THRUST_300001_SM_900_NS12placeholders2_7E,(_ZN34_INTERNAL_51bf2d88_4_k_cu_6d8f45b84cuda3std3__45__cpo7crbeginE - _ZN34_INTERNAL_51bf2d88_4_k_cu_6d8f45b86thrust23THRUST_300001_SM_900_NS12placeholders2_7E)
_ZN34_INTERNAL_51bf2d88_4_k_cu_6d8f45b86thrust23THRUST_300001_SM_900_NS12placeholders2_7E:
	.zero		1
	.type		_ZN34_INTERNAL_51bf2d88_4_k_cu_6d8f45b84cuda3std3__45__cpo7crbeginE,@object
	.size		_ZN34_INTERNAL_51bf2d88_4_k_cu_6d8f45b84cuda3std3__45__cpo7crbeginE,(_ZN34_INTERNAL_51bf2d88_4_k_cu_6d8f45b84cuda3std6ranges3__45__cpo4nextE - _ZN34_INTERNAL_51bf2d88_4_k_cu_6d8f45b84cuda3std3__45__cpo7crbeginE)
_ZN34_INTERNAL_51bf2d88_4_k_cu_6d8f45b84cuda3std3__45__cpo7crbeginE:
	.zero		1
	.type		_ZN34_INTERNAL_51bf2d88_4_k_cu_6d8f45b84cuda3std6ranges3__45__cpo4nextE,@object
	.size		_ZN34_INTERNAL_51bf2d88_4_k_cu_6d8f45b84cuda3std6ranges3__45__cpo4nextE,(_ZN34_INTERNAL_51bf2d88_4_k_cu_6d8f45b84cuda3std6ranges3__45__cpo4swapE - _ZN34_INTERNAL_51bf2d88_4_k_cu_6d8f45b84cuda3std6ranges3__45__cpo4nextE)
_ZN34_INTERNAL_51bf2d88_4_k_cu_6d8f45b84cuda3std6ranges3__45__cpo4nextE:
	.zero		1
	.type		_ZN34_INTERNAL_51bf2d88_4_k_cu_6d8f45b84cuda3std6ranges3__45__cpo4swapE,@object
	.size		_ZN34_INTERNAL_51bf2d88_4_k_cu_6d8f45b84cuda3std6ranges3__45__cpo4swapE,(_ZN34_INTERNAL_51bf2d88_4_k_cu_6d8f45b86thrust23THRUST_300001_SM_900_NS8cuda_cub10par_nosyncE - _ZN34_INTERNAL_51bf2d88_4_k_cu_6d8f45b84cuda3std6ranges3__45__cpo4swapE)
_ZN34_INTERNAL_51bf2d88_4_k_cu_6d8f45b84cuda3std6ranges3__45__cpo4swapE:
	.zero		1
	.type		_ZN34_INTERNAL_51bf2d88_4_k_cu_6d8f45b86thrust23THRUST_300001_SM_900_NS8cuda_cub10par_nosyncE,@object
	.size		_ZN34_INTERNAL_51bf2d88_4_k_cu_6d8f45b86thrust23THRUST_300001_SM_900_NS8cuda_cub10par_nosyncE,(_ZN34_INTERNAL_51bf2d88_4_k_cu_6d8f45b84cute7productE - _ZN34_INTERNAL_51bf2d88_4_k_cu_6d8f45b86thrust23THRUST_300001_SM_900_NS8cuda_cub10par_nosyncE)
_ZN34_INTERNAL_51bf2d88_4_k_cu_6d8f45b86thrust23THRUST_300001_SM_900_NS8cuda_cub10par_nosyncE:
	.zero		1
	.type		_ZN34_INTERNAL_51bf2d88_4_k_cu_6d8f45b84cute7productE,@object
	.size		_ZN34_INTERNAL_51bf2d88_4_k_cu_6d8f45b84cute7productE,(_ZN34_INTERNAL_51bf2d88_4_k_cu_6d8f45b84cuda3std3__420unreachable_sentinelE - _ZN34_INTERNAL_51bf2d88_4_k_cu_6d8f45b84cute7productE)
_ZN34_INTERNAL_51bf2d88_4_k_cu_6d8f45b84cute7productE:
	.zero		1
	.type		_ZN34_INTERNAL_51bf2d88_4_k_cu_6d8f45b84cuda3std3__420unreachable_sentinelE,@object
	.size		_ZN34_INTERNAL_51bf2d88_4_k_cu_6d8f45b84cuda3std3__420unreachable_sentinelE,(_ZN34_INTERNAL_51bf2d88_4_k_cu_6d8f45b84cuda3std6ranges3__45__cpo5ssizeE - _ZN34_INTERNAL_51bf2d88_4_k_cu_6d8f45b84cuda3std3__420unreachable_sentinelE)
_ZN34_INTERNAL_51bf2d88_4_k_cu_6d8f45b84cuda3std3__420unreachable_sentinelE:
	.zero		1
	.type		_ZN34_INTERNAL_51bf2d88_4_k_cu_6d8f45b84cuda3std6ranges3__45__cpo5ssizeE,@object
	.size		_ZN34_INTERNAL_51bf2d88_4_k_cu_6d8f45b84cuda3std6ranges3__45__cpo5ssizeE,(_ZN34_INTERNAL_51bf2d88_4_k_cu_6d8f45b86thrust23THRUST_300001_SM_900_NS12placeholders2_4E - _ZN34_INTERNAL_51bf2d88_4_k_cu_6d8f45b84cuda3std6ranges3__45__cpo5ssizeE)
_ZN34_INTERNAL_51bf2d88_4_k_cu_6d8f45b84cuda3std6ranges3__45__cpo5ssizeE:
	.zero		1
	.type		_ZN34_INTERNAL_51bf2d88_4_k_cu_6d8f45b86thrust23THRUST_300001_SM_900_NS12placeholders2_4E,@object
	.size		_ZN34_INTERNAL_51bf2d88_4_k_cu_6d8f45b86thrust23THRUST_300001_SM_900_NS12placeholders2_4E,(_ZN34_INTERNAL_51bf2d88_4_k_cu_6d8f45b84cuda3std3__45__cpo4cendE - _ZN34_INTERNAL_51bf2d88_4_k_cu_6d8f45b86thrust23THRUST_300001_SM_900_NS12placeholders2_4E)
_ZN34_INTERNAL_51bf2d88_4_k_cu_6d8f45b86thrust23THRUST_300001_SM_900_NS12placeholders2_4E:
	.zero		1
	.type		_ZN34_INTERNAL_51bf2d88_4_k_cu_6d8f45b84cuda3std3__45__cpo4cendE,@object
	.size		_ZN34_INTERNAL_51bf2d88_4_k_cu_6d8f45b84cuda3std3__45__cpo4cendE,(_ZN34_INTERNAL_51bf2d88_4_k_cu_6d8f45b84cuda3std6ranges3__45__cpo4cendE - _ZN34_INTERNAL_51bf2d88_4_k_cu_6d8f45b84cuda3std3__45__cpo4cendE)
_ZN34_INTERNAL_51bf2d88_4_k_cu_6d8f45b84cuda3std3__45__cpo4cendE:
	.zero		1
	.type		_ZN34_INTERNAL_51bf2d88_4_k_cu_6d8f45b84cuda3std6ranges3__45__cpo4cendE,@object
	.size		_ZN34_INTERNAL_51bf2d88_4_k_cu_6d8f45b84cuda3std6ranges3__45__cpo4cendE,(_ZN34_INTERNAL_51bf2d88_4_k_cu_6d8f45b86thrust23THRUST_300001_SM_900_NS12placeholders2_8E - _ZN34_INTERNAL_51bf2d88_4_k_cu_6d8f45b84cuda3std6ranges3__45__cpo4cendE)
_ZN34_INTERNAL_51bf2d88_4_k_cu_6d8f45b84cuda3std6ranges3__45__cpo4cendE:
	.zero		1
	.type		_ZN34_INTERNAL_51bf2d88_4_k_cu_6d8f45b86thrust23THRUST_300001_SM_900_NS12placeholders2_8E,@object
	.size		_ZN34_INTERNAL_51bf2d88_4_k_cu_6d8f45b86thrust23THRUST_300001_SM_900_NS12placeholders2_8E,(_ZN34_INTERNAL_51bf2d88_4_k_cu_6d8f45b84cuda3std3__45__cpo5crendE - _ZN34_INTERNAL_51bf2d88_4_k_cu_6d8f45b86thrust23THRUST_300001_SM_900_NS12placeholders2_8E)
_ZN34_INTERNAL_51bf2d88_4_k_cu_6d8f45b86thrust23THRUST_300001_SM_900_NS12placeholders2_8E:
	.zero		1
	.type		_ZN34_INTERNAL_51bf2d88_4_k_cu_6d8f45b84cuda3std3__45__cpo5crendE,@object
	.size		_ZN34_INTERNAL_51bf2d88_4_k_cu_6d8f45b84cuda3std3__45__cpo5crendE,(_ZN34_INTERNAL_51bf2d88_4_k_cu_6d8f45b84cuda3std6ranges3__45__cpo4prevE - _ZN34_INTERNAL_51bf2d88_4_k_cu_6d8f45b84cuda3std3__45__cpo5crendE)
_ZN34_INTERNAL_51bf2d88_4_k_cu_6d8f45b84cuda3std3__45__cpo5crendE:
	.zero		1
	.type		_ZN34_INTERNAL_51bf2d88_4_k_cu_6d8f45b84cuda3std6ranges3__45__cpo4prevE,@object
	.size		_ZN34_INTERNAL_51bf2d88_4_k_cu_6d8f45b84cuda3std6ranges3__45__cpo4prevE,(_ZN34_INTERNAL_51bf2d88_4_k_cu_6d8f45b84cuda3std6ranges3__45__cpo9iter_moveE - _ZN34_INTERNAL_51bf2d88_4_k_cu_6d8f45b84cuda3std6ranges3__45__cpo4prevE)
_ZN34_INTERNAL_51bf2d88_4_k_cu_6d8f45b84cuda3std6ranges3__45__cpo4prevE:
	.zero		1
	.type		_ZN34_INTERNAL_51bf2d88_4_k_cu_6d8f45b84cuda3std6ranges3__45__cpo9iter_moveE,@object
	.size		_ZN34_INTERNAL_51bf2d88_4_k_cu_6d8f45b84cuda3std6ranges3__45__cpo9iter_moveE,(_ZN34_INTERNAL_51bf2d88_4_k_cu_6d8f45b86thrust23THRUST_300001_SM_900_NS6system6detail10sequential3seqE - _ZN34_INTERNAL_51bf2d88_4_k_cu_6d8f45b84cuda3std6ranges3__45__cpo9iter_moveE)
_ZN34_INTERNAL_51bf2d88_4_k_cu_6d8f45b84cuda3std6ranges3__45__cpo9iter_moveE:
	.zero		1
	.type		_ZN34_INTERNAL_51bf2d88_4_k_cu_6d8f45b86thrust23THRUST_300001_SM_900_NS6system6detail10sequential3seqE,@object
	.size		_ZN34_INTERNAL_51bf2d88_4_k_cu_6d8f45b86thrust23THRUST_300001_SM_900_NS6system6detail10sequential3seqE,(_ZN34_INTERNAL_51bf2d88_4_k_cu_6d8f45b86thrust23THRUST_300001_SM_900_NS12placeholders3_10E - _ZN34_INTERNAL_51bf2d88_4_k_cu_6d8f45b86thrust23THRUST_300001_SM_900_NS6system6detail10sequential3seqE)
_ZN34_INTERNAL_51bf2d88_4_k_cu_6d8f45b86thrust23THRUST_300001_SM_900_NS6system6detail10sequential3seqE:
	.zero		1
	.type		_ZN34_INTERNAL_51bf2d88_4_k_cu_6d8f45b86thrust23THRUST_300001_SM_900_NS12placeholders3_10E,@object
	.size		_ZN34_INTERNAL_51bf2d88_4_k_cu_6d8f45b86thrust23THRUST_300001_SM_900_NS12placeholders3_10E,(_ZN34_INTERNAL_51bf2d88_4_k_cu_6d8f45b84cuda3std3__419piecewise_constructE - _ZN34_INTERNAL_51bf2d88_4_k_cu_6d8f45b86thrust23THRUST_300001_SM_900_NS12placeholders3_10E)
_ZN34_INTERNAL_51bf2d88_4_k_cu_6d8f45b86thrust23THRUST_300001_SM_900_NS12placeholders3_10E:
	.zero		1
	.type		_ZN34_INTERNAL_51bf2d88_4_k_cu_6d8f45b84cuda3std3__419piecewise_constructE,@object
	.size		_ZN34_INTERNAL_51bf2d88_4_k_cu_6d8f45b84cuda3std3__419piecewise_constructE,(_ZN34_INTERNAL_51bf2d88_4_k_cu_6d8f45b84cuda3std6ranges3__45__cpo5cdataE - _ZN34_INTERNAL_51bf2d88_4_k_cu_6d8f45b84cuda3std3__419piecewise_constructE)
_ZN34_INTERNAL_51bf2d88_4_k_cu_6d8f45b84cuda3std3__419piecewise_constructE:
	.zero		1
	.type		_ZN34_INTERNAL_51bf2d88_4_k_cu_6d8f45b84cuda3std6ranges3__45__cpo5cdataE,@object
	.size		_ZN34_INTERNAL_51bf2d88_4_k_cu_6d8f45b84cuda3std6ranges3__45__cpo5cdataE,(_ZN34_INTERNAL_51bf2d88_4_k_cu_6d8f45b86thrust23THRUST_300001_SM_900_NS12placeholders2_2E - _ZN34_INTERNAL_51bf2d88_4_k_cu_6d8f45b84cuda3std6ranges3__45__cpo5cdataE)
_ZN34_INTERNAL_51bf2d88_4_k_cu_6d8f45b84cuda3std6ranges3__45__cpo5cdataE:
	.zero		1
	.type		_ZN34_INTERNAL_51bf2d88_4_k_cu_6d8f45b86thrust23THRUST_300001_SM_900_NS12placeholders2_2E,@object
	.size		_ZN34_INTERNAL_51bf2d88_4_k_cu_6d8f45b86thrust23THRUST_300001_SM_900_NS12placeholders2_2E,(_ZN34_INTERNAL_51bf2d88_4_k_cu_6d8f45b84cuda3std3__45__cpo3endE - _ZN34_INTERNAL_51bf2d88_4_k_cu_6d8f45b86thrust23THRUST_300001_SM_900_NS12placeholders2_2E)
_ZN34_INTERNAL_51bf2d88_4_k_cu_6d8f45b86thrust23THRUST_300001_SM_900_NS12placeholders2_2E:
	.zero		1
	.type		_ZN34_INTERNAL_51bf2d88_4_k_cu_6d8f45b84cuda3std3__45__cpo3endE,@object
	.size		_ZN34_INTERNAL_51bf2d88_4_k_cu_6d8f45b84cuda3std3__45__cpo3endE,(_ZN34_INTERNAL_51bf2d88_4_k_cu_6d8f45b84cuda3std6ranges3__45__cpo3endE - _ZN34_INTERNAL_51bf2d88_4_k_cu_6d8f45b84cuda3std3__45__cpo3endE)
_ZN34_INTERNAL_51bf2d88_4_k_cu_6d8f45b84cuda3std3__45__cpo3endE:
	.zero		1
	.type		_ZN34_INTERNAL_51bf2d88_4_k_cu_6d8f45b84cuda3std6ranges3__45__cpo3endE,@object
	.size		_ZN34_INTERNAL_51bf2d88_4_k_cu_6d8f45b84cuda3std6ranges3__45__cpo3endE,(_ZN34_INTERNAL_51bf2d88_4_k_cu_6d8f45b86thrust23THRUST_300001_SM_900_NS12placeholders2_6E - _ZN34_INTERNAL_51bf2d88_4_k_cu_6d8f45b84cuda3std6ranges3__45__cpo3endE)
_ZN34_INTERNAL_51bf2d88_4_k_cu_6d8f45b84cuda3std6ranges3__45__cpo3endE:
	.zero		1
	.type		_ZN34_INTERNAL_51bf2d88_4_k_cu_6d8f45b86thrust23THRUST_300001_SM_900_NS12placeholders2_6E,@object
	.size		_ZN34_INTERNAL_51bf2d88_4_k_cu_6d8f45b86thrust23THRUST_300001_SM_900_NS12placeholders2_6E,(_ZN34_INTERNAL_51bf2d88_4_k_cu_6d8f45b84cuda3std3__45__cpo4rendE - _ZN34_INTERNAL_51bf2d88_4_k_cu_6d8f45b86thrust23THRUST_300001_SM_900_NS12placeholders2_6E)
_ZN34_INTERNAL_51bf2d88_4_k_cu_6d8f45b86thrust23THRUST_300001_SM_900_NS12placeholders2_6E:
	.zero		1
	.type		_ZN34_INTERNAL_51bf2d88_4_k_cu_6d8f45b84cuda3std3__45__cpo4rendE,@object
	.size		_ZN34_INTERNAL_51bf2d88_4_k_cu_6d8f45b84cuda3std3__45__cpo4rendE,(_ZN34_INTERNAL_51bf2d88_4_k_cu_6d8f45b84cuda3std6ranges3__45__cpo9iter_swapE - _ZN34_INTERNAL_51bf2d88_4_k_cu_6d8f45b84cuda3std3__45__cpo4rendE)
_ZN34_INTERNAL_51bf2d88_4_k_cu_6d8f45b84cuda3std3__45__cpo4rendE:
	.zero		1
	.type		_ZN34_INTERNAL_51bf2d88_4_k_cu_6d8f45b84cuda3std6ranges3__45__cpo9iter_swapE,@object
	.size		_ZN34_INTERNAL_51bf2d88_4_k_cu_6d8f45b84cuda3std6ranges3__45__cpo9iter_swapE,(_ZN34_INTERNAL_51bf2d88_4_k_cu_6d8f45b84cuda3std3__48unexpectE - _ZN34_INTERNAL_51bf2d88_4_k_cu_6d8f45b84cuda3std6ranges3__45__cpo9iter_swapE)
_ZN34_INTERNAL_51bf2d88_4_k_cu_6d8f45b84cuda3std6ranges3__45__cpo9iter_swapE:
	.zero		1
	.type		_ZN34_INTERNAL_51bf2d88_4_k_cu_6d8f45b84cuda3std3__48unexpectE,@object
	.size		_ZN34_INTERNAL_51bf2d88_4_k_cu_6d8f45b84cuda3std3__48unexpectE,(_ZN34_INTERNAL_51bf2d88_4_k_cu_6d8f45b86thrust23THRUST_300001_SM_900_NS8cuda_cub3parE - _ZN34_INTERNAL_51bf2d88_4_k_cu_6d8f45b84cuda3std3__48unexpectE)
_ZN34_INTERNAL_51bf2d88_4_k_cu_6d8f45b84cuda3std3__48unexpectE:
	.zero		1
	.type		_ZN34_INTERNAL_51bf2d88_4_k_cu_6d8f45b86thrust23THRUST_300001_SM_900_NS8cuda_cub3parE,@object
	.size		_ZN34_INTERNAL_51bf2d88_4_k_cu_6d8f45b86thrust23THRUST_300001_SM_900_NS8cuda_cub3parE,(.L_29 - _ZN34_INTERNAL_51bf2d88_4_k_cu_6d8f45b86thrust23THRUST_300001_SM_900_NS8cuda_cub3parE)
_ZN34_INTERNAL_51bf2d88_4_k_cu_6d8f45b86thrust23THRUST_300001_SM_900_NS8cuda_cub3parE:
	.zero		1
.L_29:


//--------------------- .nv.shared._Z11gemm_deviceIN4cute5tupleIJiiiEEENS1_IJNS0_1CILi128EEES4_NS3_ILi8EEEEEEfNS1_IJiNS3_ILi1EEEEEENS0_6LayoutINS1_IJS4_S5_EEENS1_IJS5_S7_EEEEENS9_INS1_IJNS3_ILi32EEES5_EEESB_EEfS8_SC_SF_fNS1_IJS7_iEEENS9_INS1_IJS4_S4_EEENS1_IJS7_S4_EEEEENS9_INS1_IJNS3_ILi16EEESK_EEENS1_IJS7_SK_EEEEEffEvT_T0_PKT1_T2_T3_T4_PKT5_T6_T7_T8_PT9_T10_T11_T12_T13_T14_ --------------------------
	.section	.nv.shared._Z11gemm_deviceIN4cute5tupleIJiiiEEENS1_IJNS0_1CILi128EEES4_NS3_ILi8EEEEEEfNS1_IJiNS3_ILi1EEEEEENS0_6LayoutINS1_IJS4_S5_EEENS1_IJS5_S7_EEEEENS9_INS1_IJNS3_ILi32EEES5_EEESB_EEfS8_SC_SF_fNS1_IJS7_iEEENS9_INS1_IJS4_S4_EEENS1_IJS7_S4_EEEEENS9_INS1_IJNS3_ILi16EEESK_EEENS1_IJS7_SK_EEEEEffEvT_T0_PKT1_T2_T3_T4_PKT5_T6_T7_T8_PT9_T10_T11_T12_T13_T14_,"aw",@nobits
	.sectionflags	@""
	.align	4
.nv.shared._Z11gemm_deviceIN4cute5tupleIJiiiEEENS1_IJNS0_1CILi128EEES4_NS3_ILi8EEEEEEfNS1_IJiNS3_ILi1EEEEEENS0_6LayoutINS1_IJS4_S5_EEENS1_IJS5_S7_EEEEENS9_INS1_IJNS3_ILi32EEES5_EEESB_EEfS8_SC_SF_fNS1_IJS7_iEEENS9_INS1_IJS4_S4_EEENS1_IJS7_S4_EEEEENS9_INS1_IJNS3_ILi16EEESK_EEENS1_IJS7_SK_EEEEEffEvT_T0_PKT1_T2_T3_T4_PKT5_T6_T7_T8_PT9_T10_T11_T12_T13_T14_:
	.zero		9216


//--------------------- .nv.shared._Z11gemm_deviceIN4cute5tupleIJiiiEEENS1_IJNS0_1CILi128EEES4_NS3_ILi8EEEEEEfNS1_IJNS3_ILi1EEEiEEENS0_6LayoutINS1_IJS4_S5_EEENS1_IJS7_S4_EEEEENS9_INS1_IJNS3_ILi32EEES5_EEENS1_IJS7_SD_EEEEEfS8_SC_SG_fS8_NS9_INS1_IJS4_S4_EEESB_EENS9_INS1_IJNS3_ILi16EEESJ_EEENS1_IJS7_SJ_EEEEEffEvT_T0_PKT1_T2_T3_T4_PKT5_T6_T7_T8_PT9_T10_T11_T12_T13_T14_ --------------------------
	.section	.nv.shared._Z11gemm_deviceIN4cute5tupleIJiiiEEENS1_IJNS0_1CILi128EEES4_NS3_ILi8EEEEEEfNS1_IJNS3_ILi1EEEiEEENS0_6LayoutINS1_IJS4_S5_EEENS1_IJS7_S4_EEEEENS9_INS1_IJNS3_ILi32EEES5_EEENS1_IJS7_SD_EEEEEfS8_SC_SG_fS8_NS9_INS1_IJS4_S4_EEESB_EENS9_INS1_IJNS3_ILi16EEESJ_EEENS1_IJS7_SJ_EEEEEffEvT_T0_PKT1_T2_T3_T4_PKT5_T6_T7_T8_PT9_T10_T11_T12_T13_T14_,"aw",@nobits
	.sectionflags	@""
	.align	4
.nv.shared._Z11gemm_deviceIN4cute5tupleIJiiiEEENS1_IJNS0_1CILi128EEES4_NS3_ILi8EEEEEEfNS1_IJNS3_ILi1EEEiEEENS0_6LayoutINS1_IJS4_S5_EEENS1_IJS7_S4_EEEEENS9_INS1_IJNS3_ILi32EEES5_EEENS1_IJS7_SD_EEEEEfS8_SC_SG_fS8_NS9_INS1_IJS4_S4_EEESB_EENS9_INS1_IJNS3_ILi16EEESJ_EEENS1_IJS7_SJ_EEEEEffEvT_T0_PKT1_T2_T3_T4_PKT5_T6_T7_T8_PT9_T10_T11_T12_T13_T14_:
	.zero		9216


//--------------------- .nv.constant0._ZN3cub17CUB_300001_SM_9006detail11EmptyKernelIvEEvv --------------------------
	.section	.nv.constant0._ZN3cub17CUB_300001_SM_9006detail11EmptyKernelIvEEvv,"a",@progbits
	.sectionflags	@""
	.align	4
.nv.constant0._ZN3cub17CUB_300001_SM_9006detail11EmptyKernelIvEEvv:
	.zero		528


//--------------------- .nv.constant0._Z11gemm_deviceIN4cute5tupleIJiiiEEENS1_IJNS0_1CILi128EEES4_NS3_ILi8EEEEEEfNS1_IJiNS3_ILi1EEEEEENS0_6LayoutINS1_IJS4_S5_EEENS1_IJS5_S7_EEEEENS9_INS1_IJNS3_ILi32EEES5_EEESB_EEfS8_SC_SF_fNS1_IJS7_iEEENS9_INS1_IJS4_S4_EEENS1_IJS7_S4_EEEEENS9_INS1_IJNS3_ILi16EEESK_EEENS1_IJS7_SK_EEEEEffEvT_T0_PKT1_T2_T3_T4_PKT5_T6_T7_T8_PT9_T10_T11_T12_T13_T14_ --------------------------
	.section	.nv.constant0._Z11gemm_deviceIN4cute5tupleIJiiiEEENS1_IJNS0_1CILi128EEES4_NS3_ILi8EEEEEEfNS1_IJiNS3_ILi1EEEEEENS0_6LayoutINS1_IJS4_S5_EEENS1_IJS5_S7_EEEEENS9_INS1_IJNS3_ILi32EEES5_EEESB_EEfS8_SC_SF_fNS1_IJS7_iEEENS9_INS1_IJS4_S4_EEENS1_IJS7_S4_EEEEENS9_INS1_IJNS3_ILi16EEESK_EEENS1_IJS7_SK_EEEEEffEvT_T0_PKT1_T2_T3_T4_PKT5_T6_T7_T8_PT9_T10_T11_T12_T13_T14_,"a",@progbits
	.sectionflags	@""
	.align	4
.nv.constant0._Z11gemm_deviceIN4cute5tupleIJiiiEEENS1_IJNS0_1CILi128EEES4_NS3_ILi8EEEEEEfNS1_IJiNS3_ILi1EEEEEENS0_6LayoutINS1_IJS4_S5_EEENS1_IJS5_S7_EEEEENS9_INS1_IJNS3_ILi32EEES5_EEESB_EEfS8_SC_SF_fNS1_IJS7_iEEENS9_INS1_IJS4_S4_EEENS1_IJS7_S4_EEEEENS9_INS1_IJNS3_ILi16EEESK_EEENS1_IJS7_SK_EEEEEffEvT_T0_PKT1_T2_T3_T4_PKT5_T6_T7_T8_PT9_T10_T11_T12_T13_T14_:
	.zero		600


//--------------------- .nv.constant0._Z11gemm_deviceIN4cute5tupleIJiiiEEENS1_IJNS0_1CILi128EEES4_NS3_ILi8EEEEEEfNS1_IJNS3_ILi1EEEiEEENS0_6LayoutINS1_IJS4_S5_EEENS1_IJS7_S4_EEEEENS9_INS1_IJNS3_ILi32EEES5_EEENS1_IJS7_SD_EEEEEfS8_SC_SG_fS8_NS9_INS1_IJS4_S4_EEESB_EENS9_INS1_IJNS3_ILi16EEESJ_EEENS1_IJS7_SJ_EEEEEffEvT_T0_PKT1_T2_T3_T4_PKT5_T6_T7_T8_PT9_T10_T11_T12_T13_T14_ --------------------------
	.section	.nv.constant0._Z11gemm_deviceIN4cute5tupleIJiiiEEENS1_IJNS0_1CILi128EEES4_NS3_ILi8EEEEEEfNS1_IJNS3_ILi1EEEiEEENS0_6LayoutINS1_IJS4_S5_EEENS1_IJS7_S4_EEEEENS9_INS1_IJNS3_ILi32EEES5_EEENS1_IJS7_SD_EEEEEfS8_SC_SG_fS8_NS9_INS1_IJS4_S4_EEESB_EENS9_INS1_IJNS3_ILi16EEESJ_EEENS1_IJS7_SJ_EEEEEffEvT_T0_PKT1_T2_T3_T4_PKT5_T6_T7_T8_PT9_T10_T11_T12_T13_T14_,"a",@progbits
	.sectionflags	@""
	.align	4
.nv.constant0._Z11gemm_deviceIN4cute5tupleIJiiiEEENS1_IJNS0_1CILi128EEES4_NS3_ILi8EEEEEEfNS1_IJNS3_ILi1EEEiEEENS0_6LayoutINS1_IJS4_S5_EEENS1_IJS7_S4_EEEEENS9_INS1_IJNS3_ILi32EEES5_EEENS1_IJS7_SD_EEEEEfS8_SC_SG_fS8_NS9_INS1_IJS4_S4_EEESB_EENS9_INS1_IJNS3_ILi16EEESJ_EEENS1_IJS7_SJ_EEEEEffEvT_T0_PKT1_T2_T3_T4_PKT5_T6_T7_T8_PT9_T10_T11_T12_T13_T14_:
	.zero		600


//--------------------- SYMBOLS --------------------------

	.type		.nv.reservedSmem.offset0,@object
	.size		.nv.reservedSmem.offset0,0x4
